// auto-generated by cutlass_sweep.gemm — config: {"arch": "sm_100", "cluster_m": 1, "cluster_n": 1, "dtype": "int8", "dtype_b": "int8", "layout": "nt", "stages": 0, "tile_k": 128, "tile_m": 64, "tile_n": 240}
#include "cutlass/cutlass.h"
#include "cutlass/gemm/collective/collective_builder.hpp"
#include "cutlass/gemm/device/gemm_universal_adapter.h"
#include "cutlass/gemm/kernel/gemm_universal.hpp"
#include "cutlass/epilogue/collective/collective_builder.hpp"

using ElemA = int8_t;
using ElemB = int8_t;
using ElemCD = int8_t;
using Acc  = int32_t;
using TileShape    = cute::Shape<cute::_64, cute::_240, cute::_128>;
using ClusterShape = cute::Shape<cute::_1, cute::_1, cute::_1>;

using CollectiveEpilogue = typename cutlass::epilogue::collective::CollectiveBuilder<
    cutlass::arch::Sm100, cutlass::arch::OpClassTensorOp,
    TileShape, ClusterShape,
    cutlass::epilogue::collective::EpilogueTileAuto,
    Acc, Acc,
    ElemCD, cutlass::layout::RowMajor, 128 / cutlass::sizeof_bits<ElemCD>::value,
    ElemCD, cutlass::layout::RowMajor, 128 / cutlass::sizeof_bits<ElemCD>::value,
    cutlass::epilogue::collective::EpilogueScheduleAuto
  >::CollectiveOp;

using CollectiveMainloop = typename cutlass::gemm::collective::CollectiveBuilder<
    cutlass::arch::Sm100, cutlass::arch::OpClassTensorOp,
    ElemA, cutlass::layout::RowMajor, 128 / cutlass::sizeof_bits<ElemA>::value,
    ElemB, cutlass::layout::ColumnMajor, 128 / cutlass::sizeof_bits<ElemB>::value,
    Acc,
    TileShape, ClusterShape,
    cutlass::gemm::collective::StageCountAutoCarveout<static_cast<int>(sizeof(typename CollectiveEpilogue::SharedStorage))>,
    cutlass::gemm::collective::KernelScheduleAuto
  >::CollectiveOp;

using GemmKernel = cutlass::gemm::kernel::GemmUniversal<
    cute::Shape<int,int,int,int>,
    CollectiveMainloop,
    CollectiveEpilogue
>;
using Gemm = cutlass::gemm::device::GemmUniversalAdapter<GemmKernel>;

// Force the device kernel symbol into the cubin without needing a host main.
auto* _anchor = &cutlass::device_kernel<GemmKernel>;


// ===== COMPILED SASS (sm_100a) =====

	.target	sm_100a

	.elftype	@"ET_EXEC"


//--------------------- .note.nv.tkinfo           --------------------------
	.section	.note.nv.tkinfo,"",@"SHT_NOTE"
	.sectionflags	@"SHF_NOTE_NV_TKINFO"
	.tkinfo
        /*0018*/ 	.word	0x00000002
        /*0030*/ 	.string	""
        /*0030*/ 	.string	"ptxas"
        /*0030*/ 	.string	"Cuda compilation tools, release 13.0, V13.0.88"
        /*0030*/ 	.string	"Build cuda_13.0.r13.0/compiler.36424714_0"
        /*0030*/ 	.string	"-arch sm_100a -m 64 "



//--------------------- .note.nv.cuinfo           --------------------------
	.section	.note.nv.cuinfo,"",@"SHT_NOTE"
	.sectionflags	@"SHF_NOTE_NV_CUINFO"
        /*0018*/ 	.short	0x0002
        /*001a*/ 	.short	0x0064
        /*001c*/ 	.short	0x0082
	.zero		2


//--------------------- .nv.info                  --------------------------
	.section	.nv.info,"",@"SHT_CUDA_INFO"
	.align	4


	//----- nvinfo : EIATTR_REGCOUNT
	.align		4
        /*0000*/ 	.byte	0x04, 0x2f
        /*0002*/ 	.short	(.L_16 - .L_15)
	.align		4
.L_15:
        /*0004*/ 	.word	index@(_ZN7cutlass13device_kernelINS_4gemm6kernel13GemmUniversalIN4cute5tupleIJiiiiEEENS1_10collective13CollectiveMmaINS1_35MainloopSm100TmaUmmaWarpSpecializedILi5ELi2ELi4ENS5_IJNS4_1CILi1EEESB_SB_EEEEENS5_IJNSA_ILi64EEENSA_ILi240EEENSA_ILi128EEEEEEaNS5_IJlSB_lEEEaSI_NS4_8TiledMMAINS4_8MMA_AtomIJNS4_15SM100_MMA_S8_SSIaaiLi64ELi240ELNS4_4UMMA5MajorE0ELSN_0ELNSM_8SaturateE0EEEEEENS4_6LayoutISC_NS5_IJNSA_ILi0EEESS_SS_EEEEENS5_IJNS4_10UnderscoreESV_SV_EEEEENS4_13SM90_TMA_LOADENS4_14ComposedLayoutINS4_7SwizzleILi3ELi4ELi3EEENS4_18smem_ptr_flag_bitsILi8EEENSR_INS5_IJNSA_ILi8EEESG_EEENS5_IJSG_SB_EEEEEEEvNS4_8identityESY_S18_vS19_EENS_8epilogue10collective18CollectiveEpilogueINS1B_23Sm100TmaWarpSpecializedILi1ELi1ELi120ELb0ELb0EEEJSH_NS5_IJNSR_ISE_SB_EENSR_ISF_SB_EEEEEaSI_aSI_NS1B_6fusion15FusionCallbacksIS1F_NS1J_17LinearCombinationIaiaiLNS_15FloatRoundStyleE2EEESH_S1I_JEEENS4_5SM1004TMEM4LOAD25SM100_TMEM_LOAD_16dp32b8xESY_NSZ_INS10_ILi0ELi4ELi3EEES13_NSR_INS5_IJS14_NSA_ILi16EEEEEENS5_IJS1U_SB_EEEEEEENS4_39AutoVectorizingCopyWithAssumedAlignmentILi128EEENS4_14SM90_TMA_STOREES1Y_S20_S20_EEEvvEEEEvNT_6ParamsE)
        /*0008*/ 	.word	0x000000ff


	//----- nvinfo : EIATTR_FRAME_SIZE
	.align		4
.L_16:
        /*000c*/ 	.byte	0x04, 0x11
        /*000e*/ 	.short	(.L_18 - .L_17)
	.align		4
.L_17:
        /*0010*/ 	.word	index@($__internal_2_$__cuda_sm10x_tcgen05_guardrail_trap_unallocated_columns_being_dealloced)
        /*0014*/ 	.word	0x00000038


	//----- nvinfo : EIATTR_FRAME_SIZE
	.align		4
.L_18:
        /*0018*/ 	.byte	0x04, 0x11
        /*001a*/ 	.short	(.L_20 - .L_19)
	.align		4
.L_19:
        /*001c*/ 	.word	index@($__internal_1_$__cuda_sm10x_tcgen05_guardrail_trap_phase_invalid_during_alloc)
        /*0020*/ 	.word	0x00000038


	//----- nvinfo : EIATTR_FRAME_SIZE
	.align		4
.L_20:
        /*0024*/ 	.byte	0x04, 0x11
        /*0026*/ 	.short	(.L_22 - .L_21)
	.align		4
.L_21:
        /*0028*/ 	.word	index@($__internal_0_$__cuda_sm10x_tcgen05_guardrail_trap_col_being_dealloced_not_returned_by_alloc)
        /*002c*/ 	.word	0x00000038


	//----- nvinfo : EIATTR_FRAME_SIZE
	.align		4
.L_22:
        /*0030*/ 	.byte	0x04, 0x11
        /*0032*/ 	.short	(.L_24 - .L_23)
	.align		4
.L_23:
        /*0034*/ 	.word	index@(_ZN7cutlass13device_kernelINS_4gemm6kernel13GemmUniversalIN4cute5tupleIJiiiiEEENS1_10collective13CollectiveMmaINS1_35MainloopSm100TmaUmmaWarpSpecializedILi5ELi2ELi4ENS5_IJNS4_1CILi1EEESB_SB_EEEEENS5_IJNSA_ILi64EEENSA_ILi240EEENSA_ILi128EEEEEEaNS5_IJlSB_lEEEaSI_NS4_8TiledMMAINS4_8MMA_AtomIJNS4_15SM100_MMA_S8_SSIaaiLi64ELi240ELNS4_4UMMA5MajorE0ELSN_0ELNSM_8SaturateE0EEEEEENS4_6LayoutISC_NS5_IJNSA_ILi0EEESS_SS_EEEEENS5_IJNS4_10UnderscoreESV_SV_EEEEENS4_13SM90_TMA_LOADENS4_14ComposedLayoutINS4_7SwizzleILi3ELi4ELi3EEENS4_18smem_ptr_flag_bitsILi8EEENSR_INS5_IJNSA_ILi8EEESG_EEENS5_IJSG_SB_EEEEEEEvNS4_8identityESY_S18_vS19_EENS_8epilogue10collective18CollectiveEpilogueINS1B_23Sm100TmaWarpSpecializedILi1ELi1ELi120ELb0ELb0EEEJSH_NS5_IJNSR_ISE_SB_EENSR_ISF_SB_EEEEEaSI_aSI_NS1B_6fusion15FusionCallbacksIS1F_NS1J_17LinearCombinationIaiaiLNS_15FloatRoundStyleE2EEESH_S1I_JEEENS4_5SM1004TMEM4LOAD25SM100_TMEM_LOAD_16dp32b8xESY_NSZ_INS10_ILi0ELi4ELi3EEES13_NSR_INS5_IJS14_NSA_ILi16EEEEEENS5_IJS1U_SB_EEEEEEENS4_39AutoVectorizingCopyWithAssumedAlignmentILi128EEENS4_14SM90_TMA_STOREES1Y_S20_S20_EEEvvEEEEvNT_6ParamsE)
        /*0038*/ 	.word	0x00000038


	//----- nvinfo : EIATTR_MIN_STACK_SIZE
	.align		4
.L_24:
        /*003c*/ 	.byte	0x04, 0x12
        /*003e*/ 	.short	(.L_26 - .L_25)
	.align		4
.L_25:
        /*0040*/ 	.word	index@(_ZN7cutlass13device_kernelINS_4gemm6kernel13GemmUniversalIN4cute5tupleIJiiiiEEENS1_10collective13CollectiveMmaINS1_35MainloopSm100TmaUmmaWarpSpecializedILi5ELi2ELi4ENS5_IJNS4_1CILi1EEESB_SB_EEEEENS5_IJNSA_ILi64EEENSA_ILi240EEENSA_ILi128EEEEEEaNS5_IJlSB_lEEEaSI_NS4_8TiledMMAINS4_8MMA_AtomIJNS4_15SM100_MMA_S8_SSIaaiLi64ELi240ELNS4_4UMMA5MajorE0ELSN_0ELNSM_8SaturateE0EEEEEENS4_6LayoutISC_NS5_IJNSA_ILi0EEESS_SS_EEEEENS5_IJNS4_10UnderscoreESV_SV_EEEEENS4_13SM90_TMA_LOADENS4_14ComposedLayoutINS4_7SwizzleILi3ELi4ELi3EEENS4_18smem_ptr_flag_bitsILi8EEENSR_INS5_IJNSA_ILi8EEESG_EEENS5_IJSG_SB_EEEEEEEvNS4_8identityESY_S18_vS19_EENS_8epilogue10collective18CollectiveEpilogueINS1B_23Sm100TmaWarpSpecializedILi1ELi1ELi120ELb0ELb0EEEJSH_NS5_IJNSR_ISE_SB_EENSR_ISF_SB_EEEEEaSI_aSI_NS1B_6fusion15FusionCallbacksIS1F_NS1J_17LinearCombinationIaiaiLNS_15FloatRoundStyleE2EEESH_S1I_JEEENS4_5SM1004TMEM4LOAD25SM100_TMEM_LOAD_16dp32b8xESY_NSZ_INS10_ILi0ELi4ELi3EEES13_NSR_INS5_IJS14_NSA_ILi16EEEEEENS5_IJS1U_SB_EEEEEEENS4_39AutoVectorizingCopyWithAssumedAlignmentILi128EEENS4_14SM90_TMA_STOREES1Y_S20_S20_EEEvvEEEEvNT_6ParamsE)
        /*0044*/ 	.word	0x00000038
.L_26:


//--------------------- .nv.compat                --------------------------
	.section	.nv.compat,"",@"SHT_CUDA_COMPAT_INFO"
	.align	4
        /*0000*/ 	.byte	0x02, 0x09, 0x01, 0x00, 0x02, 0x02, 0x03, 0x00, 0x02, 0x05, 0x06, 0x00, 0x03, 0x07, 0x01, 0x01
        /*0010*/ 	.byte	0x02, 0x03, 0x01, 0x00, 0x02, 0x06, 0x01, 0x00, 0x04, 0x0b, 0x08, 0x00, 0x01, 0x00, 0x00, 0x00
        /*0020*/ 	.byte	0x00, 0x00, 0x00, 0x00


//--------------------- .nv.info._ZN7cutlass13device_kernelINS_4gemm6kernel13GemmUniversalIN4cute5tupleIJiiiiEEENS1_10collective13CollectiveMmaINS1_35MainloopSm100TmaUmmaWarpSpecializedILi5ELi2ELi4ENS5_IJNS4_1CILi1EEESB_SB_EEEEENS5_IJNSA_ILi64EEENSA_ILi240EEENSA_ILi128EEEEEEaNS5_IJlSB_lEEEaSI_NS4_8TiledMMAINS4_8MMA_AtomIJNS4_15SM100_MMA_S8_SSIaaiLi64ELi240ELNS4_4UMMA5MajorE0ELSN_0ELNSM_8SaturateE0EEEEEENS4_6LayoutISC_NS5_IJNSA_ILi0EEESS_SS_EEEEENS5_IJNS4_10UnderscoreESV_SV_EEEEENS4_13SM90_TMA_LOADENS4_14ComposedLayoutINS4_7SwizzleILi3ELi4ELi3EEENS4_18smem_ptr_flag_bitsILi8EEENSR_INS5_IJNSA_ILi8EEESG_EEENS5_IJSG_SB_EEEEEEEvNS4_8identityESY_S18_vS19_EENS_8epilogue10collective18CollectiveEpilogueINS1B_23Sm100TmaWarpSpecializedILi1ELi1ELi120ELb0ELb0EEEJSH_NS5_IJNSR_ISE_SB_EENSR_ISF_SB_EEEEEaSI_aSI_NS1B_6fusion15FusionCallbacksIS1F_NS1J_17LinearCombinationIaiaiLNS_15FloatRoundStyleE2EEESH_S1I_JEEENS4_5SM1004TMEM4LOAD25SM100_TMEM_LOAD_16dp32b8xESY_NSZ_INS10_ILi0ELi4ELi3EEES13_NSR_INS5_IJS14_NSA_ILi16EEEEEENS5_IJS1U_SB_EEEEEEENS4_39AutoVectorizingCopyWithAssumedAlignmentILi128EEENS4_14SM90_TMA_STOREES1Y_S20_S20_EEEvvEEEEvNT_6ParamsE --------------------------
	.section	.nv.info._ZN7cutlass13device_kernelINS_4gemm6kernel13GemmUniversalIN4cute5tupleIJiiiiEEENS1_10collective13CollectiveMmaINS1_35MainloopSm100TmaUmmaWarpSpecializedILi5ELi2ELi4ENS5_IJNS4_1CILi1EEESB_SB_EEEEENS5_IJNSA_ILi64EEENSA_ILi240EEENSA_ILi128EEEEEEaNS5_IJlSB_lEEEaSI_NS4_8TiledMMAINS4_8MMA_AtomIJNS4_15SM100_MMA_S8_SSIaaiLi64ELi240ELNS4_4UMMA5MajorE0ELSN_0ELNSM_8SaturateE0EEEEEENS4_6LayoutISC_NS5_IJNSA_ILi0EEESS_SS_EEEEENS5_IJNS4_10UnderscoreESV_SV_EEEEENS4_13SM90_TMA_LOADENS4_14ComposedLayoutINS4_7SwizzleILi3ELi4ELi3EEENS4_18smem_ptr_flag_bitsILi8EEENSR_INS5_IJNSA_ILi8EEESG_EEENS5_IJSG_SB_EEEEEEEvNS4_8identityESY_S18_vS19_EENS_8epilogue10collective18CollectiveEpilogueINS1B_23Sm100TmaWarpSpecializedILi1ELi1ELi120ELb0ELb0EEEJSH_NS5_IJNSR_ISE_SB_EENSR_ISF_SB_EEEEEaSI_aSI_NS1B_6fusion15FusionCallbacksIS1F_NS1J_17LinearCombinationIaiaiLNS_15FloatRoundStyleE2EEESH_S1I_JEEENS4_5SM1004TMEM4LOAD25SM100_TMEM_LOAD_16dp32b8xESY_NSZ_INS10_ILi0ELi4ELi3EEES13_NSR_INS5_IJS14_NSA_ILi16EEEEEENS5_IJS1U_SB_EEEEEEENS4_39AutoVectorizingCopyWithAssumedAlignmentILi128EEENS4_14SM90_TMA_STOREES1Y_S20_S20_EEEvvEEEEvNT_6ParamsE,"",@"SHT_CUDA_INFO"
	.sectionflags	@""
	.align	4


	//----- nvinfo : EIATTR_CUDA_API_VERSION
	.align		4
        /*0000*/ 	.byte	0x04, 0x37
        /*0002*/ 	.short	(.L_28 - .L_27)
.L_27:
        /*0004*/ 	.word	0x00000082


	//----- nvinfo : EIATTR_KPARAM_INFO
	.align		4
.L_28:
        /*0008*/ 	.byte	0x04, 0x17
        /*000a*/ 	.short	(.L_30 - .L_29)
.L_29:
        /*000c*/ 	.word	0x00000000
        /*0010*/ 	.short	0x0000
        /*0012*/ 	.short	0x0000
        /*0014*/ 	.byte	0x00, 0xf0, 0x01, 0x20


	//----- nvinfo : EIATTR_AT_ENTRY_FRAGMENTS
	.align		4
.L_30:
        /*0018*/ 	.byte	0x04, 0x4f
        /*001a*/ 	.short	(.L_32 - .L_31)


	//   ....[0]....
.L_31:
        /*001c*/ 	.word	0x00000006


	//----- nvinfo : EIATTR_RESERVED_SMEM_USED
	.align		4
.L_32:
        /*0020*/ 	.byte	0x01, 0x41
	.zero		2


	//----- nvinfo : EIATTR_SPARSE_MMA_MASK
	.align		4
        /*0024*/ 	.byte	0x03, 0x50
        /*0026*/ 	.short	0x0000


	//----- nvinfo : EIATTR_TCGEN05_1CTA_USED
	.align		4
        /*0028*/ 	.byte	0x01, 0x51
	.zero		2


	//----- nvinfo : EIATTR_MAXREG_COUNT
	.align		4
        /*002c*/ 	.byte	0x03, 0x1b
        /*002e*/ 	.short	0x00ff


	//----- nvinfo : EIATTR_NUM_BARRIERS
	.align		4
        /*0030*/ 	.byte	0x02, 0x4c
        /*0032*/ 	.byte	0x07
	.zero		1


	//----- nvinfo : EIATTR_EXTERNS
	.align		4
        /*0034*/ 	.byte	0x04, 0x0f
        /*0036*/ 	.short	(.L_34 - .L_33)


	//   ....[0]....
	.align		4
.L_33:
        /*0038*/ 	.word	index@(__assertfail)


	//----- nvinfo : EIATTR_ANNOTATIONS
	.align		4
.L_34:
        /*003c*/ 	.byte	0x04, 0x55
        /*003e*/ 	.short	(.L_36 - .L_35)


	//   ....[0]....
.L_35:
        /*0040*/ 	.word	0x00000001
        /*0044*/ 	.byte	0x70, 0x04, 0x00, 0x00, 0x01, 0x00, 0x00, 0x00, 0x10, 0x0f, 0x00, 0x00, 0x01, 0x00, 0x00, 0x00
        /* <DEDUP_REMOVED lines=13> */
        /*0124*/ 	.byte	0xe0, 0x5e, 0x00, 0x00, 0x01, 0x00, 0x00, 0x00, 0x60, 0xa1, 0x00, 0x00


	//----- nvinfo : EIATTR_MERCURY_ISA_VERSION
	.align		4
.L_36:
        /*0130*/ 	.byte	0x03, 0x5f
        /*0132*/ 	.short	0x0101


	//----- nvinfo : EIATTR_INT_WARP_WIDE_INSTR_OFFSETS
	.align		4
        /*0134*/ 	.byte	0x04, 0x31
        /*0136*/ 	.short	(.L_38 - .L_37)


	//   ....[0]....
.L_37:
        /*0138*/ 	.word	0x00003af0


	//   ....[1]....
        /*013c*/ 	.word	0x00003b20


	//   ....[2]....
        /*0140*/ 	.word	0x00003b40


	//   ....[3]....
        /*0144*/ 	.word	0x00004750


	//   ....[4]....
        /*0148*/ 	.word	0x000047e0


	//   ....[5]....
        /*014c*/ 	.word	0x00004840


	//   ....[6]....
        /*0150*/ 	.word	0x000048a0


	//   ....[7]....
        /*0154*/ 	.word	0x00004900


	//   ....[8]....
        /*0158*/ 	.word	0x00004930


	//   ....[9]....
        /*015c*/ 	.word	0x000049a0


	//   ....[10]....
        /*0160*/ 	.word	0x000049e0


	//   ....[11]....
        /*0164*/ 	.word	0x00004a00


	//   ....[12]....
        /*0168*/ 	.word	0x00004a60


	//   ....[13]....
        /*016c*/ 	.word	0x00004aa0


	//   ....[14]....
        /*0170*/ 	.word	0x00004ac0


	//   ....[15]....
        /*0174*/ 	.word	0x00004b20


	//   ....[16]....
        /*0178*/ 	.word	0x00004b60


	//   ....[17]....
        /*017c*/ 	.word	0x00004bd0


	//   ....[18]....
        /*0180*/ 	.word	0x00004bf0


	//----- nvinfo : EIATTR_COOP_GROUP_MASK_REGIDS
	.align		4
.L_38:
        /*0184*/ 	.byte	0x04, 0x29
        /*0186*/ 	.short	(.L_40 - .L_39)


	//   ....[0]....
.L_39:
        /*0188*/ 	.word	0xffffffff


	//   ....[1]....
        /*018c*/ 	.word	0xffffffff


	//   ....[2]....
        /*0190*/ 	.word	0xffffffff


	//   ....[3]....
        /*0194*/ 	.word	0xffffffff


	//   ....[4]....
        /*0198*/ 	.word	0xffffffff


	//   ....[5]....
        /*019c*/ 	.word	0xffffffff


	//   ....[6]....
        /*01a0*/ 	.word	0xffffffff


	//   ....[7]....
        /*01a4*/ 	.word	0xffffffff


	//   ....[8]....
        /*01a8*/ 	.word	0xffffffff


	//   ....[9]....
        /*01ac*/ 	.word	0xffffffff


	//   ....[10]....
        /*01b0*/ 	.word	0xffffffff


	//   ....[11]....
        /*01b4*/ 	.word	0xffffffff


	//   ....[12]....
        /*01b8*/ 	.word	0xffffffff


	//----- nvinfo : EIATTR_COOP_GROUP_INSTR_OFFSETS
	.align		4
.L_40:
        /*01bc*/ 	.byte	0x04, 0x28
        /*01be*/ 	.short	(.L_42 - .L_41)


	//   ....[0]....
.L_41:
        /*01c0*/ 	.word	0x00000090


	//   ....[1]....
        /*01c4*/ 	.word	0x00000500


	//   ....[2]....
        /*01c8*/ 	.word	0x00000690


	//   ....[3]....
        /*01cc*/ 	.word	0x000007d0


	//   ....[4]....
        /*01d0*/ 	.word	0x000008d0


	//   ....[5]....
        /*01d4*/ 	.word	0x00000a40


	//   ....[6]....
        /*01d8*/ 	.word	0x00000be0


	//   ....[7]....
        /*01dc*/ 	.word	0x00001d70


	//   ....[8]....
        /*01e0*/ 	.word	0x00002d00


	//   ....[9]....
        /*01e4*/ 	.word	0x00002f10


	//   ....[10]....
        /*01e8*/ 	.word	0x00002f40


	//   ....[11]....
        /*01ec*/ 	.word	0x000039d0


	//   ....[12]....
        /*01f0*/ 	.word	0x00003c00


	//----- nvinfo : EIATTR_VRC_CTA_INIT_COUNT
	.align		4
.L_42:
        /*01f4*/ 	.byte	0x02, 0x4a
        /*01f6*/ 	.byte	0x80
	.zero		1


	//----- nvinfo : EIATTR_SYSCALL_OFFSETS
	.align		4
        /*01f8*/ 	.byte	0x04, 0x46
        /*01fa*/ 	.short	(.L_44 - .L_43)


	//   ....[0]....
.L_43:
        /*01fc*/ 	.word	0x000064c0


	//   ....[1]....
        /*0200*/ 	.word	0x00006640


	//   ....[2]....
        /*0204*/ 	.word	0x000067c0


	//   ....[3]....
        /*0208*/ 	.word	0x00006940


	//   ....[4]....
        /*020c*/ 	.word	0x00006ac0


	//   ....[5]....
        /*0210*/ 	.word	0x00006c40


	//   ....[6]....
        /*0214*/ 	.word	0x00006dc0


	//   ....[7]....
        /*0218*/ 	.word	0x00006f40


	//   ....[8]....
        /*021c*/ 	.word	0x000070c0


	//   ....[9]....
        /*0220*/ 	.word	0x00007240


	//   ....[10]....
        /*0224*/ 	.word	0x000073c0


	//   ....[11]....
        /*0228*/ 	.word	0x00007540


	//   ....[12]....
        /*022c*/ 	.word	0x000076c0


	//   ....[13]....
        /*0230*/ 	.word	0x00007840


	//   ....[14]....
        /*0234*/ 	.word	0x000079c0


	//----- nvinfo : EIATTR_MBARRIER_INSTR_OFFSETS
	.align		4
.L_44:
        /*0238*/ 	.byte	0x04, 0x39
        /*023a*/ 	.short	(.L_46 - .L_45)


	//   ....[0]....
.L_45:
        /*023c*/ 	.word	0x000005e0
        /*0240*/ 	.word	0x000000ff
        /*0244*/ 	.word	0x00000000
        /*0248*/ 	.short	0x0100
        /*024a*/ 	.byte	0x04
	.zero		1


	//   ....[1]....
        /*024c*/ 	.word	0x000005f0
        /*0250*/ 	.word	0x000000ff
        /*0254*/ 	.word	0x00000028
        /*0258*/ 	.short	0x0100
        /*025a*/ 	.byte	0x04
	.zero		1


	//   ....[2]....
        /*025c*/ 	.word	0x00000600
        /*0260*/ 	.word	0x000000ff
        /*0264*/ 	.word	0x00000008
        /*0268*/ 	.short	0x0100
        /*026a*/ 	.byte	0x04
	.zero		1


	//   ....[3]....
        /*026c*/ 	.word	0x00000610
        /*0270*/ 	.word	0x000000ff
        /*0274*/ 	.word	0x00000030
        /*0278*/ 	.short	0x0100
        /*027a*/ 	.byte	0x04
	.zero		1


	//   ....[4]....
        /*027c*/ 	.word	0x00000620
        /*0280*/ 	.word	0x000000ff
        /*0284*/ 	.word	0x00000010
        /*0288*/ 	.short	0x0100
        /*028a*/ 	.byte	0x04
	.zero		1


	//   ....[5]....
        /*028c*/ 	.word	0x00000630
        /*0290*/ 	.word	0x000000ff
        /*0294*/ 	.word	0x00000038
        /*0298*/ 	.short	0x0100
        /*029a*/ 	.byte	0x04
	.zero		1


	//   ....[6]....
        /*029c*/ 	.word	0x00000640
        /*02a0*/ 	.word	0x000000ff
        /*02a4*/ 	.word	0x00000018
        /*02a8*/ 	.short	0x0100
        /*02aa*/ 	.byte	0x04
	.zero		1


	//   ....[7]....
        /*02ac*/ 	.word	0x00000650
        /*02b0*/ 	.word	0x000000ff
        /*02b4*/ 	.word	0x00000040
        /*02b8*/ 	.short	0x0100
        /*02ba*/ 	.byte	0x04
	.zero		1


	//   ....[8]....
        /*02bc*/ 	.word	0x00000660
        /*02c0*/ 	.word	0x000000ff
        /*02c4*/ 	.word	0x00000020
        /*02c8*/ 	.short	0x0100
        /*02ca*/ 	.byte	0x04
	.zero		1


	//   ....[9]....
        /*02cc*/ 	.word	0x00000670
        /*02d0*/ 	.word	0x000000ff
        /*02d4*/ 	.word	0x00000048
        /*02d8*/ 	.short	0x0100
        /*02da*/ 	.byte	0x04
	.zero		1


	//   ....[10]....
        /*02dc*/ 	.word	0x000007a0
        /*02e0*/ 	.word	0x000000ff
        /*02e4*/ 	.word	0x00000050
        /*02e8*/ 	.short	0x0100
        /*02ea*/ 	.byte	0x04
	.zero		1


	//   ....[11]....
        /*02ec*/ 	.word	0x000007b0
        /*02f0*/ 	.word	0x000000ff
        /*02f4*/ 	.word	0x00000058
        /*02f8*/ 	.short	0x0100
        /*02fa*/ 	.byte	0x04
	.zero		1


	//   ....[12]....
        /*02fc*/ 	.word	0x000008a0
        /*0300*/ 	.word	0x000000ff
        /*0304*/ 	.word	0x00000060
        /*0308*/ 	.short	0x0100
        /*030a*/ 	.byte	0x04
	.zero		1


	//   ....[13]....
        /*030c*/ 	.word	0x000008b0
        /*0310*/ 	.word	0x000000ff
        /*0314*/ 	.word	0x00000068
        /*0318*/ 	.short	0x0100
        /*031a*/ 	.byte	0x04
	.zero		1


	//   ....[14]....
        /*031c*/ 	.word	0x000009f0
        /*0320*/ 	.word	0x000000ff
        /*0324*/ 	.word	0x00000070
        /*0328*/ 	.short	0x0100
        /*032a*/ 	.byte	0x04
	.zero		1


	//   ....[15]....
        /*032c*/ 	.word	0x00000a00
        /*0330*/ 	.word	0x000000ff
        /*0334*/ 	.word	0x00000080
        /*0338*/ 	.short	0x0100
        /*033a*/ 	.byte	0x04
	.zero		1


	//   ....[16]....
        /*033c*/ 	.word	0x00000a10
        /*0340*/ 	.word	0x000000ff
        /*0344*/ 	.word	0x00000078
        /*0348*/ 	.short	0x0100
        /*034a*/ 	.byte	0x04
	.zero		1


	//   ....[17]....
        /*034c*/ 	.word	0x00000a20
        /*0350*/ 	.word	0x000000ff
        /*0354*/ 	.word	0x00000088
        /*0358*/ 	.short	0x0100
        /*035a*/ 	.byte	0x04
	.zero		1


	//   ....[18]....
        /*035c*/ 	.word	0x00000b50
        /*0360*/ 	.word	0x000000ff
        /*0364*/ 	.word	0x00000090
        /*0368*/ 	.short	0x0100
        /*036a*/ 	.byte	0x04
	.zero		1


	//   ....[19]....
        /*036c*/ 	.word	0x00000b60
        /*0370*/ 	.word	0x000000ff
        /*0374*/ 	.word	0x000000b0
        /*0378*/ 	.short	0x0100
        /*037a*/ 	.byte	0x04
	.zero		1


	//   ....[20]....
        /*037c*/ 	.word	0x00000b70
        /*0380*/ 	.word	0x000000ff
        /*0384*/ 	.word	0x00000098
        /*0388*/ 	.short	0x0100
        /*038a*/ 	.byte	0x04
	.zero		1


	//   ....[21]....
        /*038c*/ 	.word	0x00000b80
        /*0390*/ 	.word	0x000000ff
        /*0394*/ 	.word	0x000000b8
        /*0398*/ 	.short	0x0100
        /*039a*/ 	.byte	0x04
	.zero		1


	//   ....[22]....
        /*039c*/ 	.word	0x00000b90
        /*03a0*/ 	.word	0x000000ff
        /*03a4*/ 	.word	0x000000a0
        /*03a8*/ 	.short	0x0100
        /*03aa*/ 	.byte	0x04
	.zero		1


	//   ....[23]....
        /*03ac*/ 	.word	0x00000ba0
        /*03b0*/ 	.word	0x000000ff
        /*03b4*/ 	.word	0x000000c0
        /*03b8*/ 	.short	0x0100
        /*03ba*/ 	.byte	0x04
	.zero		1


	//   ....[24]....
        /*03bc*/ 	.word	0x00000bb0
        /*03c0*/ 	.word	0x000000ff
        /*03c4*/ 	.word	0x000000a8
        /*03c8*/ 	.short	0x0100
        /*03ca*/ 	.byte	0x04
	.zero		1


	//   ....[25]....
        /*03cc*/ 	.word	0x00000bc0
        /*03d0*/ 	.word	0x000000ff
        /*03d4*/ 	.word	0x000000c8
        /*03d8*/ 	.short	0x0100
        /*03da*/ 	.byte	0x04
	.zero		1


	//   ....[26]....
        /*03dc*/ 	.word	0x00000cd0
        /*03e0*/ 	.word	0x000000ff
        /*03e4*/ 	.word	0x000000d0
        /*03e8*/ 	.short	0x0100
        /*03ea*/ 	.byte	0x04
	.zero		1


	//   ....[27]....
        /*03ec*/ 	.word	0x00000ce0
        /*03f0*/ 	.word	0x000000ff
        /*03f4*/ 	.word	0x000000e0
        /*03f8*/ 	.short	0x0100
        /*03fa*/ 	.byte	0x04
	.zero		1


	//   ....[28]....
        /*03fc*/ 	.word	0x00000cf0
        /*0400*/ 	.word	0x000000ff
        /*0404*/ 	.word	0x000000d8
        /*0408*/ 	.short	0x0100
        /*040a*/ 	.byte	0x04
	.zero		1


	//   ....[29]....
        /*040c*/ 	.word	0x00000d00
        /*0410*/ 	.word	0x000000ff
        /*0414*/ 	.word	0x000000e8
        /*0418*/ 	.short	0x0100
        /*041a*/ 	.byte	0x04
	.zero		1


	//   ....[30]....
        /*041c*/ 	.word	0x00001690
        /*0420*/ 	.word	0x00000002
        /*0424*/ 	.word	0x000000e0
        /*0428*/ 	.short	0x010a
        /*042a*/ 	.byte	0xff
	.zero		1


	//   ....[31]....
        /*042c*/ 	.word	0x000016b0
        /*0430*/ 	.word	0x00000002
        /*0434*/ 	.word	0x000000d0
        /*0438*/ 	.short	0x0101
        /*043a*/ 	.byte	0xff
	.zero		1


	//   ....[32]....
        /*043c*/ 	.word	0x00001790
        /*0440*/ 	.word	0x000000ff
        /*0444*/ 	.word	0x00000028
        /*0448*/ 	.short	0x010a
        /*044a*/ 	.byte	0x06
	.zero		1


	//   ....[33]....
        /*044c*/ 	.word	0x00001810
        /*0450*/ 	.word	0x000000ff
        /*0454*/ 	.word	0x00000028
        /*0458*/ 	.short	0x010a
        /*045a*/ 	.byte	0x21
	.zero		1


	//   ....[34]....
        /*045c*/ 	.word	0x00001960
        /*0460*/ 	.word	0x000000ff
        /*0464*/ 	.word	0x00000028
        /*0468*/ 	.short	0x010a
        /*046a*/ 	.byte	0x08
	.zero		1


	//   ....[35]....
        /*046c*/ 	.word	0x00001a70
        /*0470*/ 	.word	0x000000ff
        /*0474*/ 	.word	0x00000068
        /*0478*/ 	.short	0x0101
        /*047a*/ 	.byte	0x04
	.zero		1


	//   ....[36]....
        /*047c*/ 	.word	0x00001a90
        /*0480*/ 	.word	0x000000ff
        /*0484*/ 	.word	0x00000028
        /*0488*/ 	.short	0x010a
        /*048a*/ 	.byte	0x06
	.zero		1


	//   ....[37]....
        /*048c*/ 	.word	0x00001b10
        /*0490*/ 	.word	0x000000ff
        /*0494*/ 	.word	0x00000028
        /*0498*/ 	.short	0x010a
        /*049a*/ 	.byte	0x11
	.zero		1


	//   ....[38]....
        /*049c*/ 	.word	0x00001c60
        /*04a0*/ 	.word	0x000000ff
        /*04a4*/ 	.word	0x00000028
        /*04a8*/ 	.short	0x010a
        /*04aa*/ 	.byte	0x08
	.zero		1


	//   ....[39]....
        /*04ac*/ 	.word	0x00001da0
        /*04b0*/ 	.word	0x00000003
        /*04b4*/ 	.word	0x00000070
        /*04b8*/ 	.short	0x010a
        /*04ba*/ 	.byte	0xff
	.zero		1


	//   ....[40]....
        /*04bc*/ 	.word	0x00001ef0
        /*04c0*/ 	.word	0x00000002
        /*04c4*/ 	.word	0x00000000
        /*04c8*/ 	.short	0x0101
        /*04ca*/ 	.byte	0xff
	.zero		1


	//   ....[41]....
        /*04cc*/ 	.word	0x000024c0
        /*04d0*/ 	.word	0x000000ff
        /*04d4*/ 	.word	0x00000000
        /*04d8*/ 	.short	0x010a
        /*04da*/ 	.byte	0x04
	.zero		1


	//   ....[42]....
        /*04dc*/ 	.word	0x00002550
        /*04e0*/ 	.word	0x000000ff
        /*04e4*/ 	.word	0x00000000
        /*04e8*/ 	.short	0x010a
        /*04ea*/ 	.byte	0x05
	.zero		1


	//   ....[43]....
        /*04ec*/ 	.word	0x000025e0
        /*04f0*/ 	.word	0x000000ff
        /*04f4*/ 	.word	0x00000000
        /*04f8*/ 	.short	0x010a
        /*04fa*/ 	.byte	0x05
	.zero		1


	//   ....[44]....
        /*04fc*/ 	.word	0x00002670
        /*0500*/ 	.word	0x000000ff
        /*0504*/ 	.word	0x00000000
        /*0508*/ 	.short	0x010a
        /*050a*/ 	.byte	0x05
	.zero		1


	//   ....[45]....
        /*050c*/ 	.word	0x00002710
        /*0510*/ 	.word	0x00000000
        /*0514*/ 	.word	0x00000000
        /*0518*/ 	.short	0x010a
        /*051a*/ 	.byte	0xff
	.zero		1


	//   ....[46]....
        /*051c*/ 	.word	0x00002850
        /*0520*/ 	.word	0x00000000
        /*0524*/ 	.word	0x000000d0
        /*0528*/ 	.short	0x010a
        /*052a*/ 	.byte	0xff
	.zero		1


	//   ....[47]....
        /*052c*/ 	.word	0x000028c0
        /*0530*/ 	.word	0x00000000
        /*0534*/ 	.word	0x00000000
        /*0538*/ 	.short	0x0101
        /*053a*/ 	.byte	0xff
	.zero		1


	//   ....[48]....
        /*053c*/ 	.word	0x000028d0
        /*0540*/ 	.word	0x000000ff
        /*0544*/ 	.word	0x00000080
        /*0548*/ 	.short	0x010a
        /*054a*/ 	.byte	0x04
	.zero		1


	//   ....[49]....
        /*054c*/ 	.word	0x000029f0
        /*0550*/ 	.word	0x00000000
        /*0554*/ 	.word	0x00000070
        /*0558*/ 	.short	0x010a
        /*055a*/ 	.byte	0xff
	.zero		1


	//   ....[50]....
        /*055c*/ 	.word	0x00002ae0
        /*0560*/ 	.word	0x00000000
        /*0564*/ 	.word	0x00000000
        /*0568*/ 	.short	0x0101
        /*056a*/ 	.byte	0xff
	.zero		1


	//   ....[51]....
        /*056c*/ 	.word	0x00002b90
        /*0570*/ 	.word	0x000000ff
        /*0574*/ 	.word	0x00000080
        /*0578*/ 	.short	0x0106
        /*057a*/ 	.byte	0x04
	.zero		1


	//   ....[52]....
        /*057c*/ 	.word	0x00002bb0
        /*0580*/ 	.word	0x000000ff
        /*0584*/ 	.word	0x00000080
        /*0588*/ 	.short	0x010a
        /*058a*/ 	.byte	0x04
	.zero		1


	//   ....[53]....
        /*058c*/ 	.word	0x00002c40
        /*0590*/ 	.word	0x000000ff
        /*0594*/ 	.word	0x00000080
        /*0598*/ 	.short	0x0106
        /*059a*/ 	.byte	0x07
	.zero		1


	//   ....[54]....
        /*059c*/ 	.word	0x00002c80
        /*05a0*/ 	.word	0x00000000
        /*05a4*/ 	.word	0x00000080
        /*05a8*/ 	.short	0x010a
        /*05aa*/ 	.byte	0xff
	.zero		1


	//   ....[55]....
        /*05ac*/ 	.word	0x000031d0
        /*05b0*/ 	.word	0x00000003
        /*05b4*/ 	.word	0x00000070
        /*05b8*/ 	.short	0x010a
        /*05ba*/ 	.byte	0xff
	.zero		1


	//   ....[56]....
        /*05bc*/ 	.word	0x000032d0
        /*05c0*/ 	.word	0x00000005
        /*05c4*/ 	.word	0x00000000
        /*05c8*/ 	.short	0x0101
        /*05ca*/ 	.byte	0xff
	.zero		1


	//   ....[57]....
        /*05cc*/ 	.word	0x000032e0
        /*05d0*/ 	.word	0x000000ff
        /*05d4*/ 	.word	0x00000000
        /*05d8*/ 	.short	0x010a
        /*05da*/ 	.byte	0x05
	.zero		1


	//   ....[58]....
        /*05dc*/ 	.word	0x00003350
        /*05e0*/ 	.word	0x000000ff
        /*05e4*/ 	.word	0x000000b0
        /*05e8*/ 	.short	0x010a
        /*05ea*/ 	.byte	0x1e
	.zero		1


	//   ....[59]....
        /*05ec*/ 	.word	0x00003420
        /*05f0*/ 	.word	0x000000ff
        /*05f4*/ 	.word	0x00000000
        /*05f8*/ 	.short	0x010a
        /*05fa*/ 	.byte	0x07
	.zero		1


	//   ....[60]....
        /*05fc*/ 	.word	0x00003560
        /*0600*/ 	.word	0x000000ff
        /*0604*/ 	.word	0x00000000
        /*0608*/ 	.short	0x010a
        /*060a*/ 	.byte	0x06
	.zero		1


	//   ....[61]....
        /*060c*/ 	.word	0x00003800
        /*0610*/ 	.word	0x000000ff
        /*0614*/ 	.word	0x00000000
        /*0618*/ 	.short	0x010a
        /*061a*/ 	.byte	0x04
	.zero		1


	//   ....[62]....
        /*061c*/ 	.word	0x00003890
        /*0620*/ 	.word	0x000000ff
        /*0624*/ 	.word	0x00000000
        /*0628*/ 	.short	0x010a
        /*062a*/ 	.byte	0x05
	.zero		1


	//   ....[63]....
        /*062c*/ 	.word	0x00003920
        /*0630*/ 	.word	0x000000ff
        /*0634*/ 	.word	0x00000000
        /*0638*/ 	.short	0x010a
        /*063a*/ 	.byte	0x05
	.zero		1


	//   ....[64]....
        /*063c*/ 	.word	0x000039b0
        /*0640*/ 	.word	0x000000ff
        /*0644*/ 	.word	0x00000000
        /*0648*/ 	.short	0x010a
        /*064a*/ 	.byte	0x04
	.zero		1


	//   ....[65]....
        /*064c*/ 	.word	0x00003e90
        /*0650*/ 	.word	0x00000002
        /*0654*/ 	.word	0x00000070
        /*0658*/ 	.short	0x010a
        /*065a*/ 	.byte	0xff
	.zero		1


	//   ....[66]....
        /*065c*/ 	.word	0x00004000
        /*0660*/ 	.word	0x00000000
        /*0664*/ 	.word	0x00000000
        /*0668*/ 	.short	0x0101
        /*066a*/ 	.byte	0xff
	.zero		1


	//   ....[67]....
        /*066c*/ 	.word	0x000044c0
        /*0670*/ 	.word	0x000000ff
        /*0674*/ 	.word	0x00000068
        /*0678*/ 	.short	0x010a
        /*067a*/ 	.byte	0x1d
	.zero		1


	//   ....[68]....
        /*067c*/ 	.word	0x00004660
        /*0680*/ 	.word	0x000000ff
        /*0684*/ 	.word	0x00000058
        /*0688*/ 	.short	0x010a
        /*068a*/ 	.byte	0x1d
	.zero		1


	//   ....[69]....
        /*068c*/ 	.word	0x00004c10
        /*0690*/ 	.word	0x000000ff
        /*0694*/ 	.word	0x00000050
        /*0698*/ 	.short	0x010b
        /*069a*/ 	.byte	0x1d
	.zero		1


	//   ....[70]....
        /*069c*/ 	.word	0x00004c20
        /*06a0*/ 	.word	0x000000ff
        /*06a4*/ 	.word	0x00000000
        /*06a8*/ 	.short	0x0101
        /*06aa*/ 	.byte	0x31
	.zero		1


	//   ....[71]....
        /*06ac*/ 	.word	0x00004c90
        /*06b0*/ 	.word	0x00000002
        /*06b4*/ 	.word	0x00000058
        /*06b8*/ 	.short	0x010a
        /*06ba*/ 	.byte	0xff
	.zero		1


	//   ....[72]....
        /*06bc*/ 	.word	0x00005060
        /*06c0*/ 	.word	0x000000ff
        /*06c4*/ 	.word	0x00000070
        /*06c8*/ 	.short	0x010a
        /*06ca*/ 	.byte	0x04
	.zero		1


	//   ....[73]....
        /*06cc*/ 	.word	0x00005130
        /*06d0*/ 	.word	0x000000ff
        /*06d4*/ 	.word	0x00000000
        /*06d8*/ 	.short	0x0101
        /*06da*/ 	.byte	0x04
	.zero		1


	//   ....[74]....
        /*06dc*/ 	.word	0x00005d90
        /*06e0*/ 	.word	0x000000ff
        /*06e4*/ 	.word	0x00000050
        /*06e8*/ 	.short	0x010a
        /*06ea*/ 	.byte	0x10
	.zero		1


	//   ....[75]....
        /*06ec*/ 	.word	0x00005dd0
        /*06f0*/ 	.word	0x000000ff
        /*06f4*/ 	.word	0x00000090
        /*06f8*/ 	.short	0x010a
        /*06fa*/ 	.byte	0x05
	.zero		1


	//   ....[76]....
        /*06fc*/ 	.word	0x00005e80
        /*0700*/ 	.word	0x000000ff
        /*0704*/ 	.word	0x00000050
        /*0708*/ 	.short	0x010a
        /*070a*/ 	.byte	0x10
	.zero		1


	//   ....[77]....
        /*070c*/ 	.word	0x000062b0
        /*0710*/ 	.word	0x000000ff
        /*0714*/ 	.word	0x00000000
        /*0718*/ 	.short	0x0101
        /*071a*/ 	.byte	0x04
	.zero		1


	//   ....[78]....
        /*071c*/ 	.word	0x000062e0
        /*0720*/ 	.word	0x000000ff
        /*0724*/ 	.word	0x00000090
        /*0728*/ 	.short	0x010a
        /*072a*/ 	.byte	0x05
	.zero		1


	//   ....[79]....
        /*072c*/ 	.word	0x00009840
        /*0730*/ 	.word	0x000000ff
        /*0734*/ 	.word	0x00000000
        /*0738*/ 	.short	0x0101
        /*073a*/ 	.byte	0x05
	.zero		1


	//   ....[80]....
        /*073c*/ 	.word	0x0000a300
        /*0740*/ 	.word	0x00000002
        /*0744*/ 	.word	0x000000e0
        /*0748*/ 	.short	0x010a
        /*074a*/ 	.byte	0xff
	.zero		1


	//   ....[81]....
        /*074c*/ 	.word	0x0000a360
        /*0750*/ 	.word	0x00000003
        /*0754*/ 	.word	0x00000028
        /*0758*/ 	.short	0x010a
        /*075a*/ 	.byte	0xff
	.zero		1


	//   ....[82]....
        /*075c*/ 	.word	0x0000a3c0
        /*0760*/ 	.word	0x00000003
        /*0764*/ 	.word	0x00000028
        /*0768*/ 	.short	0x010a
        /*076a*/ 	.byte	0xff
	.zero		1


	//   ....[83]....
        /*076c*/ 	.word	0x0000a410
        /*0770*/ 	.word	0x00000003
        /*0774*/ 	.word	0x00000070
        /*0778*/ 	.short	0x010a
        /*077a*/ 	.byte	0xff
	.zero		1


	//   ....[84]....
        /*077c*/ 	.word	0x0000a470
        /*0780*/ 	.word	0x00000003
        /*0784*/ 	.word	0x00000000
        /*0788*/ 	.short	0x010a
        /*078a*/ 	.byte	0xff
	.zero		1


	//   ....[85]....
        /*078c*/ 	.word	0x0000a4d0
        /*0790*/ 	.word	0x00000003
        /*0794*/ 	.word	0x00000000
        /*0798*/ 	.short	0x010a
        /*079a*/ 	.byte	0xff
	.zero		1


	//   ....[86]....
        /*079c*/ 	.word	0x0000a530
        /*07a0*/ 	.word	0x00000003
        /*07a4*/ 	.word	0x00000000
        /*07a8*/ 	.short	0x010a
        /*07aa*/ 	.byte	0xff
	.zero		1


	//   ....[87]....
        /*07ac*/ 	.word	0x0000a590
        /*07b0*/ 	.word	0x00000003
        /*07b4*/ 	.word	0x00000000
        /*07b8*/ 	.short	0x010a
        /*07ba*/ 	.byte	0xff
	.zero		1


	//   ....[88]....
        /*07bc*/ 	.word	0x0000a5e0
        /*07c0*/ 	.word	0x00000000
        /*07c4*/ 	.word	0x000000d0
        /*07c8*/ 	.short	0x010a
        /*07ca*/ 	.byte	0xff
	.zero		1


	//   ....[89]....
        /*07cc*/ 	.word	0x0000a640
        /*07d0*/ 	.word	0x00000003
        /*07d4*/ 	.word	0x00000080
        /*07d8*/ 	.short	0x010a
        /*07da*/ 	.byte	0xff
	.zero		1


	//   ....[90]....
        /*07dc*/ 	.word	0x0000a690
        /*07e0*/ 	.word	0x00000000
        /*07e4*/ 	.word	0x00000070
        /*07e8*/ 	.short	0x010a
        /*07ea*/ 	.byte	0xff
	.zero		1


	//   ....[91]....
        /*07ec*/ 	.word	0x0000a6f0
        /*07f0*/ 	.word	0x00000002
        /*07f4*/ 	.word	0x00000080
        /*07f8*/ 	.short	0x010a
        /*07fa*/ 	.byte	0xff
	.zero		1


	//   ....[92]....
        /*07fc*/ 	.word	0x0000a740
        /*0800*/ 	.word	0x00000003
        /*0804*/ 	.word	0x00000070
        /*0808*/ 	.short	0x010a
        /*080a*/ 	.byte	0xff
	.zero		1


	//   ....[93]....
        /*080c*/ 	.word	0x0000a7a0
        /*0810*/ 	.word	0x00000004
        /*0814*/ 	.word	0x000000b0
        /*0818*/ 	.short	0x010a
        /*081a*/ 	.byte	0xff
	.zero		1


	//   ....[94]....
        /*081c*/ 	.word	0x0000a800
        /*0820*/ 	.word	0x00000002
        /*0824*/ 	.word	0x00000000
        /*0828*/ 	.short	0x010a
        /*082a*/ 	.byte	0xff
	.zero		1


	//   ....[95]....
        /*082c*/ 	.word	0x0000a860
        /*0830*/ 	.word	0x00000002
        /*0834*/ 	.word	0x00000000
        /*0838*/ 	.short	0x010a
        /*083a*/ 	.byte	0xff
	.zero		1


	//   ....[96]....
        /*083c*/ 	.word	0x0000a8c0
        /*0840*/ 	.word	0x00000003
        /*0844*/ 	.word	0x00000000
        /*0848*/ 	.short	0x010a
        /*084a*/ 	.byte	0xff
	.zero		1


	//   ....[97]....
        /*084c*/ 	.word	0x0000a920
        /*0850*/ 	.word	0x00000003
        /*0854*/ 	.word	0x00000000
        /*0858*/ 	.short	0x010a
        /*085a*/ 	.byte	0xff
	.zero		1


	//   ....[98]....
        /*085c*/ 	.word	0x0000a980
        /*0860*/ 	.word	0x00000002
        /*0864*/ 	.word	0x00000000
        /*0868*/ 	.short	0x010a
        /*086a*/ 	.byte	0xff
	.zero		1


	//   ....[99]....
        /*086c*/ 	.word	0x0000a9d0
        /*0870*/ 	.word	0x00000002
        /*0874*/ 	.word	0x00000070
        /*0878*/ 	.short	0x010a
        /*087a*/ 	.byte	0xff
	.zero		1


	//   ....[100]....
        /*087c*/ 	.word	0x0000aa30
        /*0880*/ 	.word	0x00000002
        /*0884*/ 	.word	0x00000068
        /*0888*/ 	.short	0x010a
        /*088a*/ 	.byte	0xff
	.zero		1


	//   ....[101]....
        /*088c*/ 	.word	0x0000aa90
        /*0890*/ 	.word	0x00000002
        /*0894*/ 	.word	0x00000058
        /*0898*/ 	.short	0x010a
        /*089a*/ 	.byte	0xff
	.zero		1


	//   ....[102]....
        /*089c*/ 	.word	0x0000aaf0
        /*08a0*/ 	.word	0x00000002
        /*08a4*/ 	.word	0x00000070
        /*08a8*/ 	.short	0x010a
        /*08aa*/ 	.byte	0xff
	.zero		1


	//   ....[103]....
        /*08ac*/ 	.word	0x0000ab50
        /*08b0*/ 	.word	0x00000002
        /*08b4*/ 	.word	0x00000050
        /*08b8*/ 	.short	0x010a
        /*08ba*/ 	.byte	0xff
	.zero		1


	//   ....[104]....
        /*08bc*/ 	.word	0x0000abb0
        /*08c0*/ 	.word	0x00000000
        /*08c4*/ 	.word	0x00000090
        /*08c8*/ 	.short	0x010a
        /*08ca*/ 	.byte	0xff
	.zero		1


	//----- nvinfo : EIATTR_NUM_MBARRIERS
	.align		4
.L_46:
        /*08cc*/ 	.byte	0x03, 0x38
        /*08ce*/ 	.short	0x001e


	//----- nvinfo : EIATTR_EXIT_INSTR_OFFSETS
	.align		4
        /*08d0*/ 	.byte	0x04, 0x1c
        /*08d2*/ 	.short	(.L_48 - .L_47)


	//   ....[0]....
.L_47:
        /*08d4*/ 	.word	0x00002740


	//   ....[1]....
        /*08d8*/ 	.word	0x00002c50


	//   ....[2]....
        /*08dc*/ 	.word	0x00002cb0


	//   ....[3]....
        /*08e0*/ 	.word	0x00003c10


	//   ....[4]....
        /*08e4*/ 	.word	0x00004cc0


	//   ....[5]....
        /*08e8*/ 	.word	0x00004d00


	//   ....[6]....
        /*08ec*/ 	.word	0x0000a2f0


	//----- nvinfo : EIATTR_MAX_THREADS
	.align		4
.L_48:
        /*08f0*/ 	.byte	0x04, 0x05
        /*08f2*/ 	.short	(.L_50 - .L_49)
.L_49:
        /*08f4*/ 	.word	0x00000100
        /*08f8*/ 	.word	0x00000001
        /*08fc*/ 	.word	0x00000001


	//----- nvinfo : EIATTR_CRS_STACK_SIZE
	.align		4
.L_50:
        /*0900*/ 	.byte	0x04, 0x1e
        /*0902*/ 	.short	(.L_52 - .L_51)
.L_51:
        /*0904*/ 	.word	0x00000000


	//----- nvinfo : EIATTR_CBANK_PARAM_SIZE
	.align		4
.L_52:
        /*0908*/ 	.byte	0x03, 0x19
        /*090a*/ 	.short	0x0800


	//----- nvinfo : EIATTR_PARAM_CBANK
	.align		4
        /*090c*/ 	.byte	0x04, 0x0a
        /*090e*/ 	.short	(.L_54 - .L_53)
	.align		4
.L_53:
        /*0910*/ 	.word	index@(.nv.constant0._ZN7cutlass13device_kernelINS_4gemm6kernel13GemmUniversalIN4cute5tupleIJiiiiEEENS1_10collective13CollectiveMmaINS1_35MainloopSm100TmaUmmaWarpSpecializedILi5ELi2ELi4ENS5_IJNS4_1CILi1EEESB_SB_EEEEENS5_IJNSA_ILi64EEENSA_ILi240EEENSA_ILi128EEEEEEaNS5_IJlSB_lEEEaSI_NS4_8TiledMMAINS4_8MMA_AtomIJNS4_15SM100_MMA_S8_SSIaaiLi64ELi240ELNS4_4UMMA5MajorE0ELSN_0ELNSM_8SaturateE0EEEEEENS4_6LayoutISC_NS5_IJNSA_ILi0EEESS_SS_EEEEENS5_IJNS4_10UnderscoreESV_SV_EEEEENS4_13SM90_TMA_LOADENS4_14ComposedLayoutINS4_7SwizzleILi3ELi4ELi3EEENS4_18smem_ptr_flag_bitsILi8EEENSR_INS5_IJNSA_ILi8EEESG_EEENS5_IJSG_SB_EEEEEEEvNS4_8identityESY_S18_vS19_EENS_8epilogue10collective18CollectiveEpilogueINS1B_23Sm100TmaWarpSpecializedILi1ELi1ELi120ELb0ELb0EEEJSH_NS5_IJNSR_ISE_SB_EENSR_ISF_SB_EEEEEaSI_aSI_NS1B_6fusion15FusionCallbacksIS1F_NS1J_17LinearCombinationIaiaiLNS_15FloatRoundStyleE2EEESH_S1I_JEEENS4_5SM1004TMEM4LOAD25SM100_TMEM_LOAD_16dp32b8xESY_NSZ_INS10_ILi0ELi4ELi3EEES13_NSR_INS5_IJS14_NSA_ILi16EEEEEENS5_IJS1U_SB_EEEEEEENS4_39AutoVectorizingCopyWithAssumedAlignmentILi128EEENS4_14SM90_TMA_STOREES1Y_S20_S20_EEEvvEEEEvNT_6ParamsE)
        /*0914*/ 	.short	0x0380
        /*0916*/ 	.short	0x0800


	//----- nvinfo : EIATTR_SW_WAR
	.align		4
.L_54:
        /*0918*/ 	.byte	0x04, 0x36
        /*091a*/ 	.short	(.L_56 - .L_55)
.L_55:
        /*091c*/ 	.word	0x00000008
.L_56:


//--------------------- .nv.callgraph             --------------------------
	.section	.nv.callgraph,"",@"SHT_CUDA_CALLGRAPH"
	.align	4
	.sectionentsize	8
	.align		4
        /*0000*/ 	.word	0x00000000
	.align		4
        /*0004*/ 	.word	0xffffffff
	.align		4
        /*0008*/ 	.word	index@(_ZN7cutlass13device_kernelINS_4gemm6kernel13GemmUniversalIN4cute5tupleIJiiiiEEENS1_10collective13CollectiveMmaINS1_35MainloopSm100TmaUmmaWarpSpecializedILi5ELi2ELi4ENS5_IJNS4_1CILi1EEESB_SB_EEEEENS5_IJNSA_ILi64EEENSA_ILi240EEENSA_ILi128EEEEEEaNS5_IJlSB_lEEEaSI_NS4_8TiledMMAINS4_8MMA_AtomIJNS4_15SM100_MMA_S8_SSIaaiLi64ELi240ELNS4_4UMMA5MajorE0ELSN_0ELNSM_8SaturateE0EEEEEENS4_6LayoutISC_NS5_IJNSA_ILi0EEESS_SS_EEEEENS5_IJNS4_10UnderscoreESV_SV_EEEEENS4_13SM90_TMA_LOADENS4_14ComposedLayoutINS4_7SwizzleILi3ELi4ELi3EEENS4_18smem_ptr_flag_bitsILi8EEENSR_INS5_IJNSA_ILi8EEESG_EEENS5_IJSG_SB_EEEEEEEvNS4_8identityESY_S18_vS19_EENS_8epilogue10collective18CollectiveEpilogueINS1B_23Sm100TmaWarpSpecializedILi1ELi1ELi120ELb0ELb0EEEJSH_NS5_IJNSR_ISE_SB_EENSR_ISF_SB_EEEEEaSI_aSI_NS1B_6fusion15FusionCallbacksIS1F_NS1J_17LinearCombinationIaiaiLNS_15FloatRoundStyleE2EEESH_S1I_JEEENS4_5SM1004TMEM4LOAD25SM100_TMEM_LOAD_16dp32b8xESY_NSZ_INS10_ILi0ELi4ELi3EEES13_NSR_INS5_IJS14_NSA_ILi16EEEEEENS5_IJS1U_SB_EEEEEEENS4_39AutoVectorizingCopyWithAssumedAlignmentILi128EEENS4_14SM90_TMA_STOREES1Y_S20_S20_EEEvvEEEEvNT_6ParamsE)
	.align		4
        /*000c*/ 	.word	index@(__assertfail)
	.align		4
        /*0010*/ 	.word	0x00000000
	.align		4
        /*0014*/ 	.word	0xfffffffe
	.align		4
        /*0018*/ 	.word	0x00000000
	.align		4
        /*001c*/ 	.word	0xfffffffd
	.align		4
        /*0020*/ 	.word	0x00000000
	.align		4
        /*0024*/ 	.word	0xfffffffc


//--------------------- .nv.constant4             --------------------------
	.section	.nv.constant4,"a",@progbits
	.align	8
	.align		8
.nv.constant4:
        /*0000*/ 	.dword	__assertfail
	.align		8
        /*0008*/ 	.dword	__unnamed_1
	.align		8
        /*0010*/ 	.dword	_ZN40_INTERNAL_ba16ccab_4_k_cu_823b50c6_358424cuda3std3__45__cpo5beginE
	.align		8
        /*0018*/ 	.dword	_ZN40_INTERNAL_ba16ccab_4_k_cu_823b50c6_358424cuda3std3__45__cpo3endE
	.align		8
        /*0020*/ 	.dword	_ZN40_INTERNAL_ba16ccab_4_k_cu_823b50c6_358424cuda3std3__45__cpo6cbeginE
	.align		8
        /*0028*/ 	.dword	_ZN40_INTERNAL_ba16ccab_4_k_cu_823b50c6_358424cuda3std3__45__cpo4cendE
	.align		8
        /*0030*/ 	.dword	_ZN40_INTERNAL_ba16ccab_4_k_cu_823b50c6_358424cuda3std3__442_GLOBAL__N__ba16ccab_4_k_cu_823b50c6_358426ignoreE
	.align		8
        /*0038*/ 	.dword	_ZN40_INTERNAL_ba16ccab_4_k_cu_823b50c6_358424cuda3std3__419piecewise_constructE
	.align		8
        /*0040*/ 	.dword	_ZN40_INTERNAL_ba16ccab_4_k_cu_823b50c6_358424cuda3std3__48in_placeE
	.align		8
        /*0048*/ 	.dword	_ZN40_INTERNAL_ba16ccab_4_k_cu_823b50c6_358424cuda3std6ranges3__45__cpo4swapE
	.align		8
        /*0050*/ 	.dword	_ZN40_INTERNAL_ba16ccab_4_k_cu_823b50c6_358424cuda3std6ranges3__45__cpo9iter_moveE
	.align		8
        /*0058*/ 	.dword	_ZN40_INTERNAL_ba16ccab_4_k_cu_823b50c6_358424cute7productE
	.align		8
        /*0060*/ 	.dword	_ZN40_INTERNAL_ba16ccab_4_k_cu_823b50c6_358424cute1_E
	.align		8
        /*0068*/ 	.dword	$str$25
	.align		8
        /*0070*/ 	.dword	$str$26


//--------------------- .text._ZN7cutlass13device_kernelINS_4gemm6kernel13GemmUniversalIN4cute5tupleIJiiiiEEENS1_10collective13CollectiveMmaINS1_35MainloopSm100TmaUmmaWarpSpecializedILi5ELi2ELi4ENS5_IJNS4_1CILi1EEESB_SB_EEEEENS5_IJNSA_ILi64EEENSA_ILi240EEENSA_ILi128EEEEEEaNS5_IJlSB_lEEEaSI_NS4_8TiledMMAINS4_8MMA_AtomIJNS4_15SM100_MMA_S8_SSIaaiLi64ELi240ELNS4_4UMMA5MajorE0ELSN_0ELNSM_8SaturateE0EEEEEENS4_6LayoutISC_NS5_IJNSA_ILi0EEESS_SS_EEEEENS5_IJNS4_10UnderscoreESV_SV_EEEEENS4_13SM90_TMA_LOADENS4_14ComposedLayoutINS4_7SwizzleILi3ELi4ELi3EEENS4_18smem_ptr_flag_bitsILi8EEENSR_INS5_IJNSA_ILi8EEESG_EEENS5_IJSG_SB_EEEEEEEvNS4_8identityESY_S18_vS19_EENS_8epilogue10collective18CollectiveEpilogueINS1B_23Sm100TmaWarpSpecializedILi1ELi1ELi120ELb0ELb0EEEJSH_NS5_IJNSR_ISE_SB_EENSR_ISF_SB_EEEEEaSI_aSI_NS1B_6fusion15FusionCallbacksIS1F_NS1J_17LinearCombinationIaiaiLNS_15FloatRoundStyleE2EEESH_S1I_JEEENS4_5SM1004TMEM4LOAD25SM100_TMEM_LOAD_16dp32b8xESY_NSZ_INS10_ILi0ELi4ELi3EEES13_NSR_INS5_IJS14_NSA_ILi16EEEEEENS5_IJS1U_SB_EEEEEEENS4_39AutoVectorizingCopyWithAssumedAlignmentILi128EEENS4_14SM90_TMA_STOREES1Y_S20_S20_EEEvvEEEEvNT_6ParamsE --------------------------
	.section	.text._ZN7cutlass13device_kernelINS_4gemm6kernel13GemmUniversalIN4cute5tupleIJiiiiEEENS1_10collective13CollectiveMmaINS1_35MainloopSm100TmaUmmaWarpSpecializedILi5ELi2ELi4ENS5_IJNS4_1CILi1EEESB_SB_EEEEENS5_IJNSA_ILi64EEENSA_ILi240EEENSA_ILi128EEEEEEaNS5_IJlSB_lEEEaSI_NS4_8TiledMMAINS4_8MMA_AtomIJNS4_15SM100_MMA_S8_SSIaaiLi64ELi240ELNS4_4UMMA5MajorE0ELSN_0ELNSM_8SaturateE0EEEEEENS4_6LayoutISC_NS5_IJNSA_ILi0EEESS_SS_EEEEENS5_IJNS4_10UnderscoreESV_SV_EEEEENS4_13SM90_TMA_LOADENS4_14ComposedLayoutINS4_7SwizzleILi3ELi4ELi3EEENS4_18smem_ptr_flag_bitsILi8EEENSR_INS5_IJNSA_ILi8EEESG_EEENS5_IJSG_SB_EEEEEEEvNS4_8identityESY_S18_vS19_EENS_8epilogue10collective18CollectiveEpilogueINS1B_23Sm100TmaWarpSpecializedILi1ELi1ELi120ELb0ELb0EEEJSH_NS5_IJNSR_ISE_SB_EENSR_ISF_SB_EEEEEaSI_aSI_NS1B_6fusion15FusionCallbacksIS1F_NS1J_17LinearCombinationIaiaiLNS_15FloatRoundStyleE2EEESH_S1I_JEEENS4_5SM1004TMEM4LOAD25SM100_TMEM_LOAD_16dp32b8xESY_NSZ_INS10_ILi0ELi4ELi3EEES13_NSR_INS5_IJS14_NSA_ILi16EEEEEENS5_IJS1U_SB_EEEEEEENS4_39AutoVectorizingCopyWithAssumedAlignmentILi128EEENS4_14SM90_TMA_STOREES1Y_S20_S20_EEEvvEEEEvNT_6ParamsE,"ax",@progbits
	.align	128
.text._ZN7cutlass13device_kernelINS_4gemm6kernel13GemmUniversalIN4cute5tupleIJiiiiEEENS1_10collective13CollectiveMmaINS1_35MainloopSm100TmaUmmaWarpSpecializedILi5ELi2ELi4ENS5_IJNS4_1CILi1EEESB_SB_EEEEENS5_IJNSA_ILi64EEENSA_ILi240EEENSA_ILi128EEEEEEaNS5_IJlSB_lEEEaSI_NS4_8TiledMMAINS4_8MMA_AtomIJNS4_15SM100_MMA_S8_SSIaaiLi64ELi240ELNS4_4UMMA5MajorE0ELSN_0ELNSM_8SaturateE0EEEEEENS4_6LayoutISC_NS5_IJNSA_ILi0EEESS_SS_EEEEENS5_IJNS4_10UnderscoreESV_SV_EEEEENS4_13SM90_TMA_LOADENS4_14ComposedLayoutINS4_7SwizzleILi3ELi4ELi3EEENS4_18smem_ptr_flag_bitsILi8EEENSR_INS5_IJNSA_ILi8EEESG_EEENS5_IJSG_SB_EEEEEEEvNS4_8identityESY_S18_vS19_EENS_8epilogue10collective18CollectiveEpilogueINS1B_23Sm100TmaWarpSpecializedILi1ELi1ELi120ELb0ELb0EEEJSH_NS5_IJNSR_ISE_SB_EENSR_ISF_SB_EEEEEaSI_aSI_NS1B_6fusion15FusionCallbacksIS1F_NS1J_17LinearCombinationIaiaiLNS_15FloatRoundStyleE2EEESH_S1I_JEEENS4_5SM1004TMEM4LOAD25SM100_TMEM_LOAD_16dp32b8xESY_NSZ_INS10_ILi0ELi4ELi3EEES13_NSR_INS5_IJS14_NSA_ILi16EEEEEENS5_IJS1U_SB_EEEEEEENS4_39AutoVectorizingCopyWithAssumedAlignmentILi128EEENS4_14SM90_TMA_STOREES1Y_S20_S20_EEEvvEEEEvNT_6ParamsE:
        .type           _ZN7cutlass13device_kernelINS_4gemm6kernel13GemmUniversalIN4cute5tupleIJiiiiEEENS1_10collective13CollectiveMmaINS1_35MainloopSm100TmaUmmaWarpSpecializedILi5ELi2ELi4ENS5_IJNS4_1CILi1EEESB_SB_EEEEENS5_IJNSA_ILi64EEENSA_ILi240EEENSA_ILi128EEEEEEaNS5_IJlSB_lEEEaSI_NS4_8TiledMMAINS4_8MMA_AtomIJNS4_15SM100_MMA_S8_SSIaaiLi64ELi240ELNS4_4UMMA5MajorE0ELSN_0ELNSM_8SaturateE0EEEEEENS4_6LayoutISC_NS5_IJNSA_ILi0EEESS_SS_EEEEENS5_IJNS4_10UnderscoreESV_SV_EEEEENS4_13SM90_TMA_LOADENS4_14ComposedLayoutINS4_7SwizzleILi3ELi4ELi3EEENS4_18smem_ptr_flag_bitsILi8EEENSR_INS5_IJNSA_ILi8EEESG_EEENS5_IJSG_SB_EEEEEEEvNS4_8identityESY_S18_vS19_EENS_8epilogue10collective18CollectiveEpilogueINS1B_23Sm100TmaWarpSpecializedILi1ELi1ELi120ELb0ELb0EEEJSH_NS5_IJNSR_ISE_SB_EENSR_ISF_SB_EEEEEaSI_aSI_NS1B_6fusion15FusionCallbacksIS1F_NS1J_17LinearCombinationIaiaiLNS_15FloatRoundStyleE2EEESH_S1I_JEEENS4_5SM1004TMEM4LOAD25SM100_TMEM_LOAD_16dp32b8xESY_NSZ_INS10_ILi0ELi4ELi3EEES13_NSR_INS5_IJS14_NSA_ILi16EEEEEENS5_IJS1U_SB_EEEEEEENS4_39AutoVectorizingCopyWithAssumedAlignmentILi128EEENS4_14SM90_TMA_STOREES1Y_S20_S20_EEEvvEEEEvNT_6ParamsE,@function
        .size           _ZN7cutlass13device_kernelINS_4gemm6kernel13GemmUniversalIN4cute5tupleIJiiiiEEENS1_10collective13CollectiveMmaINS1_35MainloopSm100TmaUmmaWarpSpecializedILi5ELi2ELi4ENS5_IJNS4_1CILi1EEESB_SB_EEEEENS5_IJNSA_ILi64EEENSA_ILi240EEENSA_ILi128EEEEEEaNS5_IJlSB_lEEEaSI_NS4_8TiledMMAINS4_8MMA_AtomIJNS4_15SM100_MMA_S8_SSIaaiLi64ELi240ELNS4_4UMMA5MajorE0ELSN_0ELNSM_8SaturateE0EEEEEENS4_6LayoutISC_NS5_IJNSA_ILi0EEESS_SS_EEEEENS5_IJNS4_10UnderscoreESV_SV_EEEEENS4_13SM90_TMA_LOADENS4_14ComposedLayoutINS4_7SwizzleILi3ELi4ELi3EEENS4_18smem_ptr_flag_bitsILi8EEENSR_INS5_IJNSA_ILi8EEESG_EEENS5_IJSG_SB_EEEEEEEvNS4_8identityESY_S18_vS19_EENS_8epilogue10collective18CollectiveEpilogueINS1B_23Sm100TmaWarpSpecializedILi1ELi1ELi120ELb0ELb0EEEJSH_NS5_IJNSR_ISE_SB_EENSR_ISF_SB_EEEEEaSI_aSI_NS1B_6fusion15FusionCallbacksIS1F_NS1J_17LinearCombinationIaiaiLNS_15FloatRoundStyleE2EEESH_S1I_JEEENS4_5SM1004TMEM4LOAD25SM100_TMEM_LOAD_16dp32b8xESY_NSZ_INS10_ILi0ELi4ELi3EEES13_NSR_INS5_IJS14_NSA_ILi16EEEEEENS5_IJS1U_SB_EEEEEEENS4_39AutoVectorizingCopyWithAssumedAlignmentILi128EEENS4_14SM90_TMA_STOREES1Y_S20_S20_EEEvvEEEEvNT_6ParamsE,(.L_x_143 - _ZN7cutlass13device_kernelINS_4gemm6kernel13GemmUniversalIN4cute5tupleIJiiiiEEENS1_10collective13CollectiveMmaINS1_35MainloopSm100TmaUmmaWarpSpecializedILi5ELi2ELi4ENS5_IJNS4_1CILi1EEESB_SB_EEEEENS5_IJNSA_ILi64EEENSA_ILi240EEENSA_ILi128EEEEEEaNS5_IJlSB_lEEEaSI_NS4_8TiledMMAINS4_8MMA_AtomIJNS4_15SM100_MMA_S8_SSIaaiLi64ELi240ELNS4_4UMMA5MajorE0ELSN_0ELNSM_8SaturateE0EEEEEENS4_6LayoutISC_NS5_IJNSA_ILi0EEESS_SS_EEEEENS5_IJNS4_10UnderscoreESV_SV_EEEEENS4_13SM90_TMA_LOADENS4_14ComposedLayoutINS4_7SwizzleILi3ELi4ELi3EEENS4_18smem_ptr_flag_bitsILi8EEENSR_INS5_IJNSA_ILi8EEESG_EEENS5_IJSG_SB_EEEEEEEvNS4_8identityESY_S18_vS19_EENS_8epilogue10collective18CollectiveEpilogueINS1B_23Sm100TmaWarpSpecializedILi1ELi1ELi120ELb0ELb0EEEJSH_NS5_IJNSR_ISE_SB_EENSR_ISF_SB_EEEEEaSI_aSI_NS1B_6fusion15FusionCallbacksIS1F_NS1J_17LinearCombinationIaiaiLNS_15FloatRoundStyleE2EEESH_S1I_JEEENS4_5SM1004TMEM4LOAD25SM100_TMEM_LOAD_16dp32b8xESY_NSZ_INS10_ILi0ELi4ELi3EEES13_NSR_INS5_IJS14_NSA_ILi16EEEEEENS5_IJS1U_SB_EEEEEEENS4_39AutoVectorizingCopyWithAssumedAlignmentILi128EEENS4_14SM90_TMA_STOREES1Y_S20_S20_EEEvvEEEEvNT_6ParamsE)
        .other          _ZN7cutlass13device_kernelINS_4gemm6kernel13GemmUniversalIN4cute5tupleIJiiiiEEENS1_10collective13CollectiveMmaINS1_35MainloopSm100TmaUmmaWarpSpecializedILi5ELi2ELi4ENS5_IJNS4_1CILi1EEESB_SB_EEEEENS5_IJNSA_ILi64EEENSA_ILi240EEENSA_ILi128EEEEEEaNS5_IJlSB_lEEEaSI_NS4_8TiledMMAINS4_8MMA_AtomIJNS4_15SM100_MMA_S8_SSIaaiLi64ELi240ELNS4_4UMMA5MajorE0ELSN_0ELNSM_8SaturateE0EEEEEENS4_6LayoutISC_NS5_IJNSA_ILi0EEESS_SS_EEEEENS5_IJNS4_10UnderscoreESV_SV_EEEEENS4_13SM90_TMA_LOADENS4_14ComposedLayoutINS4_7SwizzleILi3ELi4ELi3EEENS4_18smem_ptr_flag_bitsILi8EEENSR_INS5_IJNSA_ILi8EEESG_EEENS5_IJSG_SB_EEEEEEEvNS4_8identityESY_S18_vS19_EENS_8epilogue10collective18CollectiveEpilogueINS1B_23Sm100TmaWarpSpecializedILi1ELi1ELi120ELb0ELb0EEEJSH_NS5_IJNSR_ISE_SB_EENSR_ISF_SB_EEEEEaSI_aSI_NS1B_6fusion15FusionCallbacksIS1F_NS1J_17LinearCombinationIaiaiLNS_15FloatRoundStyleE2EEESH_S1I_JEEENS4_5SM1004TMEM4LOAD25SM100_TMEM_LOAD_16dp32b8xESY_NSZ_INS10_ILi0ELi4ELi3EEES13_NSR_INS5_IJS14_NSA_ILi16EEEEEENS5_IJS1U_SB_EEEEEEENS4_39AutoVectorizingCopyWithAssumedAlignmentILi128EEENS4_14SM90_TMA_STOREES1Y_S20_S20_EEEvvEEEEvNT_6ParamsE,@"STO_CUDA_ENTRY STV_DEFAULT"
_ZN7cutlass13device_kernelINS_4gemm6kernel13GemmUniversalIN4cute5tupleIJiiiiEEENS1_10collective13CollectiveMmaINS1_35MainloopSm100TmaUmmaWarpSpecializedILi5ELi2ELi4ENS5_IJNS4_1CILi1EEESB_SB_EEEEENS5_IJNSA_ILi64EEENSA_ILi240EEENSA_ILi128EEEEEEaNS5_IJlSB_lEEEaSI_NS4_8TiledMMAINS4_8MMA_AtomIJNS4_15SM100_MMA_S8_SSIaaiLi64ELi240ELNS4_4UMMA5MajorE0ELSN_0ELNSM_8SaturateE0EEEEEENS4_6LayoutISC_NS5_IJNSA_ILi0EEESS_SS_EEEEENS5_IJNS4_10UnderscoreESV_SV_EEEEENS4_13SM90_TMA_LOADENS4_14ComposedLayoutINS4_7SwizzleILi3ELi4ELi3EEENS4_18smem_ptr_flag_bitsILi8EEENSR_INS5_IJNSA_ILi8EEESG_EEENS5_IJSG_SB_EEEEEEEvNS4_8identityESY_S18_vS19_EENS_8epilogue10collective18CollectiveEpilogueINS1B_23Sm100TmaWarpSpecializedILi1ELi1ELi120ELb0ELb0EEEJSH_NS5_IJNSR_ISE_SB_EENSR_ISF_SB_EEEEEaSI_aSI_NS1B_6fusion15FusionCallbacksIS1F_NS1J_17LinearCombinationIaiaiLNS_15FloatRoundStyleE2EEESH_S1I_JEEENS4_5SM1004TMEM4LOAD25SM100_TMEM_LOAD_16dp32b8xESY_NSZ_INS10_ILi0ELi4ELi3EEES13_NSR_INS5_IJS14_NSA_ILi16EEEEEENS5_IJS1U_SB_EEEEEEENS4_39AutoVectorizingCopyWithAssumedAlignmentILi128EEENS4_14SM90_TMA_STOREES1Y_S20_S20_EEEvvEEEEvNT_6ParamsE:
[----:B------:R-:W1:Y:S01]  /*0000*/  LDC R1, c[0x0][0x37c] ;  /* 0x0000df00ff017b82 */ /* 0x000e620000000800 */
[----:B------:R-:W2:Y:S01]  /*0010*/  S2R R6, SR_TID.X ;  /* 0x0000000000067919 */ /* 0x000ea20000002100 */
[----:B------:R-:W3:Y:S01]  /*0020*/  LDCU.64 UR8, c[0x0][0x890] ;  /* 0x00011200ff0877ac */ /* 0x000ee20008000a00 */
[----:B-1----:R-:W-:Y:S01]  /*0030*/  VIADD R1, R1, 0xffffffc8 ;  /* 0xffffffc801017836 */ /* 0x002fe20000000000 */
[----:B------:R-:W-:Y:S02]  /*0040*/  PRMT R244, RZ, 0x7610, R244 ;  /* 0x00007610fff47816 */ /* 0x000fe400000000f4 */
[----:B------:R-:W-:Y:S01]  /*0050*/  ELECT P3, URZ, PT ;  /* 0x0000000000ff782f */ /* 0x000fe20003860000 */
[----:B---3--:R-:W-:-:S04]  /*0060*/  UISETP.NE.U32.AND UP0, UPT, UR8, URZ, UPT ;  /* 0x000000ff0800728c */ /* 0x008fc8000bf05070 */
[----:B------:R-:W-:Y:S01]  /*0070*/  UISETP.NE.AND.EX UP0, UPT, UR9, URZ, UPT, UP0 ;  /* 0x000000ff0900728c */ /* 0x000fe2000bf05300 */
[----:B--2---:R-:W-:-:S05]  /*0080*/  SHF.R.U32.HI R2, RZ, 0x5, R6 ;  /* 0x00000005ff027819 */ /* 0x004fca0000011606 */
[----:B------:R-:W1:Y:S02]  /*0090*/  SHFL.IDX PT, R0, R2, RZ, 0x1f ;  /* 0x00001fff02007589 */ /* 0x000e6400000e0000 */
[----:B-1----:R-:W-:Y:S01]  /*00a0*/  R2UR UR22, R0 ;  /* 0x00000000001672ca */ /* 0x002fe200000e0000 */
[----:B------:R-:W-:-:S14]  /*00b0*/  BRA.U UP0, `(.L_x_0) ;  /* 0x0000000100307547 */ /* 0x000fdc000b800000 */
[----:B------:R-:W1:Y:S02]  /*00c0*/  LDCU.64 UR4, c[0x0][0x888] ;  /* 0x00011100ff0477ac */ /* 0x000e640008000a00 */
[----:B-1----:R-:W-:-:S04]  /*00d0*/  UISETP.NE.U32.AND UP0, UPT, UR4, URZ, UPT ;  /* 0x000000ff0400728c */ /* 0x002fc8000bf05070 */
[----:B------:R-:W-:-:S09]  /*00e0*/  UISETP.NE.AND.EX UP0, UPT, UR5, URZ, UPT, UP0 ;  /* 0x000000ff0500728c */ /* 0x000fd2000bf05300 */
[----:B------:R-:W-:Y:S05]  /*00f0*/  BRA.U !UP0, `(.L_x_1) ;  /* 0x0000000108187547 */ /* 0x000fea000b800000 */
[----:B------:R-:W1:Y:S01]  /*0100*/  LDC.64 R4, c[0x0][0x888] ;  /* 0x00022200ff047b82 */ /* 0x000e620000000a00 */
[----:B------:R-:W1:Y:S02]  /*0110*/  LDCU.64 UR4, c[0x0][0x358] ;  /* 0x00006b00ff0477ac */ /* 0x000e640008000a00 */
[----:B-1----:R-:W2:Y:S01]  /*0120*/  LDG.E R0, desc[UR4][R4.64] ;  /* 0x0000000404007981 */ /* 0x002ea2000c1e1900 */
[----:B------:R-:W-:Y:S01]  /*0130*/  HFMA2 R244, -RZ, RZ, 0, 5.9604644775390625e-08 ;  /* 0x00000001fff47431 */ /* 0x000fe200000001ff */
[----:B--2---:R-:W-:Y:S01]  /*0140*/  R2UR UR45, R0 ;  /* 0x00000000002d72ca */ /* 0x004fe200000e0000 */
[----:B------:R-:W-:Y:S05]  /*0150*/  BRA `(.L_x_0) ;  /* 0x0000000000087947 */ /* 0x000fea0003800000 */
.L_x_1:
[----:B------:R-:W-:Y:S01]  /*0160*/  HFMA2 R244, -RZ, RZ, 0, 5.9604644775390625e-08 ;  /* 0x00000001fff47431 */ /* 0x000fe200000001ff */
[----:B------:R-:W1:Y:S02]  /*0170*/  LDCU UR45, c[0x0][0x880] ;  /* 0x00011000ff2d77ac */ /* 0x000e640008000800 */
.L_x_0:
[----:B------:R-:W2:Y:S02]  /*0180*/  LDCU.64 UR4, c[0x0][0x8b0] ;  /* 0x00011600ff0477ac */ /* 0x000ea40008000a00 */
[----:B--2---:R-:W-:-:S04]  /*0190*/  UISETP.NE.U32.AND UP0, UPT, UR4, URZ, UPT ;  /* 0x000000ff0400728c */ /* 0x004fc8000bf05070 */
[----:B------:R-:W-:-:S09]  /*01a0*/  UISETP.NE.AND.EX UP0, UPT, UR5, URZ, UPT, UP0 ;  /* 0x000000ff0500728c */ /* 0x000fd2000bf05300 */
[----:B------:R-:W-:Y:S05]  /*01b0*/  BRA.U UP0, `(.L_x_2) ;  /* 0x0000000100287547 */ /* 0x000fea000b800000 */
[----:B------:R-:W2:Y:S02]  /*01c0*/  LDCU.64 UR4, c[0x0][0x8a8] ;  /* 0x00011500ff0477ac */ /* 0x000ea40008000a00 */
[----:B--2---:R-:W-:-:S04]  /*01d0*/  UISETP.NE.U32.AND UP0, UPT, UR4, URZ, UPT ;  /* 0x000000ff0400728c */ /* 0x004fc8000bf05070 */
[----:B------:R-:W-:-:S09]  /*01e0*/  UISETP.NE.AND.EX UP0, UPT, UR5, URZ, UPT, UP0 ;  /* 0x000000ff0500728c */ /* 0x000fd2000bf05300 */
[----:B------:R-:W-:Y:S05]  /*01f0*/  BRA.U !UP0, `(.L_x_3) ;  /* 0x0000000108147547 */ /* 0x000fea000b800000 */
[----:B------:R-:W2:Y:S01]  /*0200*/  LDC.64 R4, c[0x0][0x8a8] ;  /* 0x00022a00ff047b82 */ /* 0x000ea20000000a00 */
[----:B------:R-:W2:Y:S02]  /*0210*/  LDCU.64 UR4, c[0x0][0x358] ;  /* 0x00006b00ff0477ac */ /* 0x000ea40008000a00 */
[----:B--2---:R-:W2:Y:S02]  /*0220*/  LDG.E R0, desc[UR4][R4.64] ;  /* 0x0000000404007981 */ /* 0x004ea4000c1e1900 */
[----:B--2---:R-:W-:Y:S01]  /*0230*/  R2UR UR37, R0 ;  /* 0x00000000002572ca */ /* 0x004fe200000e0000 */
[----:B------:R-:W-:Y:S05]  /*0240*/  BRA `(.L_x_2) ;  /* 0x0000000000047947 */ /* 0x000fea0003800000 */
.L_x_3:
[----:B------:R-:W2:Y:S02]  /*0250*/  LDCU UR37, c[0x0][0x8a0] ;  /* 0x00011400ff2577ac */ /* 0x000ea40008000800 */
.L_x_2:
[----:B------:R-:W-:Y:S01]  /*0260*/  IMAD.U32 R4, RZ, RZ, UR22 ;  /* 0x00000016ff047e24 */ /* 0x000fe2000f8e00ff */
[----:B------:R-:W-:Y:S04]  /*0270*/  BSSY.RECONVERGENT B0, `(.L_x_4) ;  /* 0x000000c000007945 */ /* 0x000fe80003800200 */
[C---:B------:R-:W-:Y:S02]  /*0280*/  ISETP.NE.OR P1, PT, R4.reuse, 0x1, !P3 ;  /* 0x000000010400780c */ /* 0x040fe40005f25670 */
[----:B------:R-:W-:-:S11]  /*0290*/  ISETP.NE.OR P0, PT, R4, 0x3, !P3 ;  /* 0x000000030400780c */ /* 0x000fd60005f05670 */
[----:B------:R-:W-:Y:S05]  /*02a0*/  @P1 BRA `(.L_x_5) ;  /* 0x0000000000201947 */ /* 0x000fea0003800000 */
[----:B------:R-:W3:Y:S02]  /*02b0*/  LDCU.64 UR4, c[0x0][0x348] ;  /* 0x00006900ff0477ac */ /* 0x000ee40008000a00 */
[----:B---3--:R-:W-:Y:S02]  /*02c0*/  UIADD3 UR6, UP1, UPT, UR4, 0x80, URZ ;  /* 0x0000008004067890 */ /* 0x008fe4000ff3e0ff */
[----:B------:R-:W-:Y:S02]  /*02d0*/  UIADD3 UR4, UP0, UPT, UR4, 0x180, URZ ;  /* 0x0000018004047890 */ /* 0x000fe4000ff1e0ff */
[----:B------:R-:W-:Y:S02]  /*02e0*/  UIADD3.X UR7, UPT, UPT, URZ, UR5, URZ, UP1, !UPT ;  /* 0x00000005ff077290 */ /* 0x000fe40008ffe4ff */
[----:B------:R-:W-:-:S07]  /*02f0*/  UIADD3.X UR5, UPT, UPT, URZ, UR5, URZ, UP0, !UPT ;  /* 0x00000005ff057290 */ /* 0x000fce00087fe4ff */
[----:B------:R3:W-:Y:S02]  /*0300*/  UTMACCTL.PF [UR6] ;  /* 0x00000000060079b9 */ /* 0x0007e40008040000 */
[----:B------:R3:W-:Y:S02]  /*0310*/  UTMACCTL.PF [UR4] ;  /* 0x00000000040079b9 */ /* 0x0007e40008040000 */
[----:B---3--:R-:W-:Y:S01]  /*0320*/  NOP ;  /* 0x0000000000007918 */ /* 0x008fe20000000000 */
.L_x_5:
[----:B-12---:R-:W-:Y:S05]  /*0330*/  BSYNC.RECONVERGENT B0 ;  /* 0x0000000000007941 */ /* 0x006fea0003800200 */
.L_x_4:
[----:B------:R-:W-:Y:S04]  /*0340*/  BSSY.RECONVERGENT B0, `(.L_x_6) ;  /* 0x000000a000007945 */ /* 0x000fe80003800200 */
[----:B------:R-:W-:Y:S05]  /*0350*/  @P0 BRA `(.L_x_7) ;  /* 0x0000000000200947 */ /* 0x000fea0003800000 */
[----:B------:R-:W1:Y:S02]  /*0360*/  LDCU.64 UR4, c[0x0][0x348] ;  /* 0x00006900ff0477ac */ /* 0x000e640008000a00 */
[----:B-1----:R-:W-:Y:S02]  /*0370*/  UIADD3 UR6, UP1, UPT, UR4, 0x580, URZ ;  /* 0x0000058004067890 */ /* 0x002fe4000ff3e0ff */
[----:B------:R-:W-:Y:S02]  /*0380*/  UIADD3 UR4, UP0, UPT, UR4, 0x680, URZ ;  /* 0x0000068004047890 */ /* 0x000fe4000ff1e0ff */
[----:B------:R-:W-:Y:S02]  /*0390*/  UIADD3.X UR7, UPT, UPT, URZ, UR5, URZ, UP1, !UPT ;  /* 0x00000005ff077290 */ /* 0x000fe40008ffe4ff */
[----:B------:R-:W-:-:S07]  /*03a0*/  UIADD3.X UR5, UPT, UPT, URZ, UR5, URZ, UP0, !UPT ;  /* 0x00000005ff057290 */ /* 0x000fce00087fe4ff */
[----:B------:R1:W-:Y:S02]  /*03b0*/  UTMACCTL.PF [UR6] ;  /* 0x00000000060079b9 */ /* 0x0003e40008040000 */
[----:B------:R1:W-:Y:S02]  /*03c0*/  UTMACCTL.PF [UR4] ;  /* 0x00000000040079b9 */ /* 0x0003e40008040000 */
[----:B-1----:R-:W-:Y:S01]  /*03d0*/  NOP ;  /* 0x0000000000007918 */ /* 0x002fe20000000000 */
.L_x_7:
[----:B------:R-:W-:Y:S05]  /*03e0*/  BSYNC.RECONVERGENT B0 ;  /* 0x0000000000007941 */ /* 0x000fea0003800200 */
.L_x_6:
[----:B------:R-:W1:Y:S01]  /*03f0*/  LDCU.64 UR4, c[0x0][0x888] ;  /* 0x00011100ff0477ac */ /* 0x000e620008000a00 */
[----:B------:R-:W-:Y:S02]  /*0400*/  UISETP.EQ.U32.AND UP1, UPT, UR8, URZ, UPT ;  /* 0x000000ff0800728c */ /* 0x000fe4000bf22070 */
[----:B------:R-:W-:Y:S02]  /*0410*/  UPLOP3.LUT UP3, UPT, UPT, UPT, UPT, 0x80, 0x8 ;  /* 0x000000000008789c */ /* 0x000fe40003f6f070 */
[----:B-1----:R-:W-:-:S04]  /*0420*/  UISETP.NE.U32.AND UP0, UPT, UR4, URZ, UPT ;  /* 0x000000ff0400728c */ /* 0x002fc8000bf05070 */
[----:B------:R-:W-:-:S04]  /*0430*/  UISETP.NE.AND.EX UP2, UPT, UR5, URZ, UPT, UP0 ;  /* 0x000000ff0500728c */ /* 0x000fc8000bf45300 */
[----:B------:R-:W-:-:S04]  /*0440*/  UISETP.EQ.OR.EX UP4, UPT, UR9, URZ, !UP2, UP1 ;  /* 0x000000ff0900728c */ /* 0x000fc8000d782710 */
[----:B------:R-:W-:-:S06]  /*0450*/  UP2UR UR4, UPR, URZ, 0x10 ;  /* 0x00000010ff047883 */ /* 0x000fcc0008000000 */
[----:B------:R-:W-:-:S05]  /*0460*/  MOV R0, UR4 ;  /* 0x0000000400007c02 */ /* 0x000fca0008000f00 */
[----:B------:R1:W-:Y:S01]  /*0470*/  STL [R1+0x14], R0 ;  /* 0x0000140001007387 */ /* 0x0003e20000100800 */
[----:B------:R-:W-:Y:S05]  /*0480*/  BRA.U !UP4, `(.L_x_8) ;  /* 0x000000010c1c7547 */ /* 0x000fea000b800000 */
[----:B------:R-:W-:Y:S02]  /*0490*/  UISETP.NE.U32.AND UP1, UPT, UR8, URZ, UPT ;  /* 0x000000ff0800728c */ /* 0x000fe4000bf25070 */
[----:B------:R-:W-:Y:S02]  /*04a0*/  UISETP.NE.AND UP0, UPT, UR45, URZ, UPT ;  /* 0x000000ff2d00728c */ /* 0x000fe4000bf05270 */
[----:B------:R-:W-:Y:S02]  /*04b0*/  UISETP.NE.AND.EX UP1, UPT, UR9, URZ, UPT, UP1 ;  /* 0x000000ff0900728c */ /* 0x000fe4000bf25310 */
[----:B------:R-:W-:-:S09]  /*04c0*/  USEL UR4, URZ, 0xffffffff, UP2 ;  /* 0xffffffffff047887 */ /* 0x000fd20009000000 */
[----:B------:R-:W-:-:S04]  /*04d0*/  @!UP1 USEL UR4, URZ, 0xffffffff, UP0 ;  /* 0xffffffffff049887 */ /* 0x000fc80008000000 */
[----:B------:R-:W-:-:S04]  /*04e0*/  ULOP3.LUT UR4, UR4, 0x1, URZ, 0xc0, !UPT ;  /* 0x0000000104047892 */ /* 0x000fc8000f8ec0ff */
[----:B------:R-:W-:-:S11]  /*04f0*/  UISETP.NE.U32.AND UP3, UPT, UR4, 0x1, UPT ;  /* 0x000000010400788c */ /* 0x000fd6000bf65070 */
.L_x_8:
[----:B-1----:R-:W1:Y:S01]  /*0500*/  SHFL.IDX PT, R0, R2, RZ, 0x1f ;  /* 0x00001fff02007589 */ /* 0x002e6200000e0000 */
[----:B------:R-:W-:-:S04]  /*0510*/  UISETP.NE.AND UP0, UPT, UR22, 0x2, UPT ;  /* 0x000000021600788c */ /* 0x000fc8000bf05270 */
[----:B------:R-:W-:Y:S01]  /*0520*/  USEL UR50, URZ, 0x1, UP0 ;  /* 0x00000001ff327887 */ /* 0x000fe20008000000 */
[----:B-1----:R-:W-:-:S13]  /*0530*/  ISETP.NE.AND P0, PT, R0, RZ, PT ;  /* 0x000000ff0000720c */ /* 0x002fda0003f05270 */
[----:B------:R-:W-:Y:S05]  /*0540*/  @P0 BRA `(.L_x_9) ;  /* 0x0000000000500947 */ /* 0x000fea0003800000 */
[----:B------:R-:W1:Y:S01]  /*0550*/  S2UR UR4, SR_CgaCtaId ;  /* 0x00000000000479c3 */ /* 0x000e620000008800 */
[----:B------:R-:W-:Y:S01]  /*0560*/  UMOV UR5, 0x400 ;  /* 0x0000040000057882 */ /* 0x000fe20000000000 */
[----:B------:R-:W-:Y:S01]  /*0570*/  UMOV UR6, 0x1 ;  /* 0x0000000100067882 */ /* 0x000fe20000000000 */
[----:B------:R-:W-:Y:S01]  /*0580*/  ELECT P0, URZ, PT ;  /* 0x0000000000ff782f */ /* 0x000fe20003800000 */
[----:B------:R-:W-:-:S04]  /*0590*/  UIADD3 UR6, UPT, UPT, -UR6, 0x100000, URZ ;  /* 0x0010000006067890 */ /* 0x000fc8000fffe1ff */
[----:B------:R-:W-:Y:S02]  /*05a0*/  USHF.L.U32 UR7, UR6, 0xb, URZ ;  /* 0x0000000b06077899 */ /* 0x000fe400080006ff */
[----:B------:R-:W-:Y:S02]  /*05b0*/  USHF.L.U32 UR6, UR6, 0x1, URZ ;  /* 0x0000000106067899 */ /* 0x000fe400080006ff */
[----:B-1----:R-:W-:Y:S01]  /*05c0*/  ULEA UR4, UR4, UR5, 0x18 ;  /* 0x0000000504047291 */ /* 0x002fe2000f8ec0ff */
[----:B------:R-:W1:Y:S11]  /*05d0*/  FENCE.VIEW.ASYNC.S ;  /* 0x00000000000073c6 */ /* 0x000e760000000000 */
[----:B-1----:R1:W2:Y:S01]  /*05e0*/  SYNCS.EXCH.64 URZ, [UR4], UR6 ;  /* 0x0000000604ff75b2 */ /* 0x0022a20008000100 */
[----:B------:R1:W3:Y:S01]  /*05f0*/  SYNCS.EXCH.64 URZ, [UR4+0x28], UR6 ;  /* 0x0000280604ff75b2 */ /* 0x0002e20008000100 */
[----:B------:R1:W4:Y:S01]  /*0600*/  SYNCS.EXCH.64 URZ, [UR4+0x8], UR6 ;  /* 0x0000080604ff75b2 */ /* 0x0003220008000100 */
[----:B------:R1:W1:Y:S01]  /*0610*/  SYNCS.EXCH.64 URZ, [UR4+0x30], UR6 ;  /* 0x0000300604ff75b2 */ /* 0x0002620008000100 */
[----:B------:R1:W1:Y:S01]  /*0620*/  SYNCS.EXCH.64 URZ, [UR4+0x10], UR6 ;  /* 0x0000100604ff75b2 */ /* 0x0002620008000100 */
[----:B------:R1:W1:Y:S01]  /*0630*/  SYNCS.EXCH.64 URZ, [UR4+0x38], UR6 ;  /* 0x0000380604ff75b2 */ /* 0x0002620008000100 */
[----:B------:R1:W1:Y:S01]  /*0640*/  SYNCS.EXCH.64 URZ, [UR4+0x18], UR6 ;  /* 0x0000180604ff75b2 */ /* 0x0002620008000100 */
[----:B------:R1:W1:Y:S01]  /*0650*/  SYNCS.EXCH.64 URZ, [UR4+0x40], UR6 ;  /* 0x0000400604ff75b2 */ /* 0x0002620008000100 */
[----:B------:R1:W1:Y:S01]  /*0660*/  SYNCS.EXCH.64 URZ, [UR4+0x20], UR6 ;  /* 0x0000200604ff75b2 */ /* 0x0002620008000100 */
[----:B------:R1:W1:Y:S01]  /*0670*/  SYNCS.EXCH.64 URZ, [UR4+0x48], UR6 ;  /* 0x0000480604ff75b2 */ /* 0x0002620008000100 */
[----:B------:R-:W-:Y:S01]  /*0680*/  NOP ;  /* 0x0000000000007918 */ /* 0x000fe20000000000 */
.L_x_9:
[----:B------:R-:W5:Y:S01]  /*0690*/  SHFL.IDX PT, R0, R2, RZ, 0x1f ;  /* 0x00001fff02007589 */ /* 0x000f6200000e0000 */
[----:B------:R-:W-:Y:S01]  /*06a0*/  NOP ;  /* 0x0000000000007918 */ /* 0x000fe20000000000 */
[----:B-----5:R-:W-:-:S13]  /*06b0*/  ISETP.NE.AND P0, PT, R0, 0x1, PT ;  /* 0x000000010000780c */ /* 0x020fda0003f05270 */
[----:B------:R-:W-:Y:S05]  /*06c0*/  @P0 BRA `(.L_x_10) ;  /* 0x0000000000400947 */ /* 0x000fea0003800000 */
[----:B-1----:R-:W1:Y:S01]  /*06d0*/  S2UR UR4, SR_CgaCtaId ;  /* 0x00000000000479c3 */ /* 0x002e620000008800 */
[----:B------:R-:W-:Y:S01]  /*06e0*/  UMOV UR5, 0x400 ;  /* 0x0000040000057882 */ /* 0x000fe20000000000 */
[----:B------:R-:W-:Y:S01]  /*06f0*/  UMOV UR8, 0x20 ;  /* 0x0000002000087882 */ /* 0x000fe20000000000 */
[----:B------:R-:W-:Y:S01]  /*0700*/  UMOV UR6, 0x80 ;  /* 0x0000008000067882 */ /* 0x000fe20000000000 */
[----:B------:R-:W-:-:S04]  /*0710*/  UIADD3 UR8, UPT, UPT, -UR8, 0x100000, URZ ;  /* 0x0010000008087890 */ /* 0x000fc8000fffe1ff */
[----:B------:R-:W-:Y:S02]  /*0720*/  USHF.L.U32 UR9, UR8, 0xb, URZ ;  /* 0x0000000b08097899 */ /* 0x000fe400080006ff */
[----:B------:R-:W-:Y:S02]  /*0730*/  USHF.L.U32 UR8, UR8, 0x1, URZ ;  /* 0x0000000108087899 */ /* 0x000fe400080006ff */
[----:B------:R-:W-:-:S04]  /*0740*/  UIADD3 UR6, UPT, UPT, -UR6, 0x100000, URZ ;  /* 0x0010000006067890 */ /* 0x000fc8000fffe1ff */
[----:B------:R-:W-:Y:S02]  /*0750*/  USHF.L.U32 UR7, UR6, 0xb, URZ ;  /* 0x0000000b06077899 */ /* 0x000fe400080006ff */
[----:B------:R-:W-:Y:S01]  /*0760*/  USHF.L.U32 UR6, UR6, 0x1, URZ ;  /* 0x0000000106067899 */ /* 0x000fe200080006ff */
[----:B------:R-:W-:Y:S01]  /*0770*/  ELECT P0, URZ, PT ;  /* 0x0000000000ff782f */ /* 0x000fe20003800000 */
[----:B-1----:R-:W-:Y:S01]  /*0780*/  ULEA UR4, UR4, UR5, 0x18 ;  /* 0x0000000504047291 */ /* 0x002fe2000f8ec0ff */
[----:B------:R-:W1:Y:S11]  /*0790*/  FENCE.VIEW.ASYNC.S ;  /* 0x00000000000073c6 */ /* 0x000e760000000000 */
[----:B-1----:R1:W1:Y:S01]  /*07a0*/  SYNCS.EXCH.64 URZ, [UR4+0x50], UR8 ;  /* 0x0000500804ff75b2 */ /* 0x0022620008000100 */
[----:B------:R1:W1:Y:S01]  /*07b0*/  SYNCS.EXCH.64 URZ, [UR4+0x58], UR6 ;  /* 0x0000580604ff75b2 */ /* 0x0002620008000100 */
[----:B------:R-:W-:Y:S01]  /*07c0*/  NOP ;  /* 0x0000000000007918 */ /* 0x000fe20000000000 */
.L_x_10:
[----:B------:R-:W5:Y:S01]  /*07d0*/  SHFL.IDX PT, R0, R2, RZ, 0x1f ;  /* 0x00001fff02007589 */ /* 0x000f6200000e0000 */
[----:B------:R-:W-:Y:S01]  /*07e0*/  NOP ;  /* 0x0000000000007918 */ /* 0x000fe20000000000 */
[----:B-----5:R-:W-:-:S13]  /*07f0*/  ISETP.NE.AND P0, PT, R0, 0x3, PT ;  /* 0x000000030000780c */ /* 0x020fda0003f05270 */
[----:B------:R-:W-:Y:S05]  /*0800*/  @P0 BRA `(.L_x_11) ;  /* 0x0000000000300947 */ /* 0x000fea0003800000 */
[----:B-1----:R-:W1:Y:S01]  /*0810*/  S2UR UR4, SR_CgaCtaId ;  /* 0x00000000000479c3 */ /* 0x002e620000008800 */
        /* <DEDUP_REMOVED lines=8> */
[----:B-1----:R1:W1:Y:S01]  /*08a0*/  SYNCS.EXCH.64 URZ, [UR4+0x60], UR6 ;  /* 0x0000600604ff75b2 */ /* 0x0022620008000100 */
[----:B------:R1:W1:Y:S01]  /*08b0*/  SYNCS.EXCH.64 URZ, [UR4+0x68], UR6 ;  /* 0x0000680604ff75b2 */ /* 0x0002620008000100 */
[----:B------:R-:W-:Y:S01]  /*08c0*/  NOP ;  /* 0x0000000000007918 */ /* 0x000fe20000000000 */
.L_x_11:
[----:B------:R-:W5:Y:S01]  /*08d0*/  SHFL.IDX PT, R0, R2, RZ, 0x1f ;  /* 0x00001fff02007589 */ /* 0x000f6200000e0000 */
[----:B------:R-:W-:Y:S01]  /*08e0*/  NOP ;  /* 0x0000000000007918 */ /* 0x000fe20000000000 */
[----:B-----5:R-:W-:-:S13]  /*08f0*/  ISETP.NE.AND P0, PT, R0, 0x4, PT ;  /* 0x000000040000780c */ /* 0x020fda0003f05270 */
[----:B------:R-:W-:Y:S05]  /*0900*/  @P0 BRA `(.L_x_12) ;  /* 0x00000000004c0947 */ /* 0x000fea0003800000 */
[----:B-1----:R-:W1:Y:S01]  /*0910*/  S2UR UR4, SR_CgaCtaId ;  /* 0x00000000000479c3 */ /* 0x002e620000008800 */
[----:B------:R-:W-:Y:S01]  /*0920*/  UMOV UR6, 0x100 ;  /* 0x0000010000067882 */ /* 0x000fe20000000000 */
[----:B------:R-:W-:Y:S01]  /*0930*/  UMOV UR5, 0x400 ;  /* 0x0000040000057882 */ /* 0x000fe20000000000 */
[----:B------:R-:W-:Y:S01]  /*0940*/  USEL UR6, UR6, 0xe0, UP3 ;  /* 0x000000e006067887 */ /* 0x000fe20009800000 */
[----:B------:R-:W-:Y:S01]  /*0950*/  UMOV UR8, 0x1 ;  /* 0x0000000100087882 */ /* 0x000fe20000000000 */
[----:B------:R-:W-:Y:S01]  /*0960*/  ELECT P0, URZ, PT ;  /* 0x0000000000ff782f */ /* 0x000fe20003800000 */
[----:B------:R-:W-:-:S04]  /*0970*/  UIADD3 UR8, UPT, UPT, -UR8, 0x100000, URZ ;  /* 0x0010000008087890 */ /* 0x000fc8000fffe1ff */
[----:B------:R-:W-:Y:S02]  /*0980*/  USHF.L.U32 UR9, UR8, 0xb, URZ ;  /* 0x0000000b08097899 */ /* 0x000fe400080006ff */
[----:B------:R-:W-:Y:S02]  /*0990*/  USHF.L.U32 UR8, UR8, 0x1, URZ ;  /* 0x0000000108087899 */ /* 0x000fe400080006ff */
[----:B------:R-:W-:-:S04]  /*09a0*/  UIADD3 UR6, UPT, UPT, -UR6, 0x100000, URZ ;  /* 0x0010000006067890 */ /* 0x000fc8000fffe1ff */
[----:B------:R-:W-:Y:S02]  /*09b0*/  USHF.L.U32 UR7, UR6, 0xb, URZ ;  /* 0x0000000b06077899 */ /* 0x000fe400080006ff */
[----:B------:R-:W-:Y:S02]  /*09c0*/  USHF.L.U32 UR6, UR6, 0x1, URZ ;  /* 0x0000000106067899 */ /* 0x000fe400080006ff */
[----:B-1----:R-:W-:Y:S01]  /*09d0*/  ULEA UR4, UR4, UR5, 0x18 ;  /* 0x0000000504047291 */ /* 0x002fe2000f8ec0ff */
[----:B------:R-:W1:Y:S11]  /*09e0*/  FENCE.VIEW.ASYNC.S ;  /* 0x00000000000073c6 */ /* 0x000e760000000000 */
[----:B-1----:R1:W1:Y:S01]  /*09f0*/  SYNCS.EXCH.64 URZ, [UR4+0x70], UR8 ;  /* 0x0000700804ff75b2 */ /* 0x0022620008000100 */
[----:B------:R1:W1:Y:S01]  /*0a00*/  SYNCS.EXCH.64 URZ, [UR4+0x80], UR6 ;  /* 0x0000800604ff75b2 */ /* 0x0002620008000100 */
[----:B------:R1:W1:Y:S01]  /*0a10*/  SYNCS.EXCH.64 URZ, [UR4+0x78], UR8 ;  /* 0x0000780804ff75b2 */ /* 0x0002620008000100 */
[----:B------:R1:W1:Y:S01]  /*0a20*/  SYNCS.EXCH.64 URZ, [UR4+0x88], UR6 ;  /* 0x0000880604ff75b2 */ /* 0x0002620008000100 */
[----:B------:R-:W-:Y:S01]  /*0a30*/  NOP ;  /* 0x0000000000007918 */ /* 0x000fe20000000000 */
.L_x_12:
        /* <DEDUP_REMOVED lines=26> */
.L_x_13:
[----:B------:R-:W5:Y:S01]  /*0be0*/  SHFL.IDX PT, R0, R2, RZ, 0x1f ;  /* 0x00001fff02007589 */ /* 0x000f6200000e0000 */
[----:B------:R-:W1:Y:S01]  /*0bf0*/  S2UR UR46, SR_CTAID.X ;  /* 0x00000000002e79c3 */ /* 0x000e620000002500 */
[----:B------:R-:W-:-:S07]  /*0c00*/  NOP ;  /* 0x0000000000007918 */ /* 0x000fce0000000000 */
[----:B------:R-:W1:Y:S01]  /*0c10*/  S2UR UR47, SR_CTAID.Y ;  /* 0x00000000002f79c3 */ /* 0x000e620000002600 */
[----:B-----5:R-:W-:-:S13]  /*0c20*/  ISETP.NE.AND P0, PT, R0, 0x3, PT ;  /* 0x000000030000780c */ /* 0x020fda0003f05270 */
[----:B-1----:R-:W-:Y:S05]  /*0c30*/  @P0 BRA `(.L_x_14) ;  /* 0x0000000000380947 */ /* 0x002fea0003800000 */
        /* <DEDUP_REMOVED lines=14> */
.L_x_14:
[----:B------:R-:W-:-:S05]  /*0d20*/  CS2R.32 R252, SR_CgaSize ;  /* 0x0000000000fc7805 */ /* 0x000fca0000008a00 */
[----:B------:R-:W-:-:S05]  /*0d30*/  IMAD R252, R252, -0xa0, RZ ;  /* 0xffffff60fcfc7824 */ /* 0x000fca00078e02ff */
[----:B------:R-:W-:-:S14]  /*0d40*/  R2UR UR5, R252 ;  /* 0x00000000fc0572ca */ /* 0x000fdc00000e0000 */
[----:B------:R-:W5:Y:S01]  /*0d50*/  LDCU UR5, c[0x0][UR5+0x2b0] ;  /* 0x00005600050577ac */ /* 0x000f620008000800 */
[----:B------:R-:W-:Y:S01]  /*0d60*/  I2FP.F32.U32 R0, UR46 ;  /* 0x0000002e00007c45 */ /* 0x000fe20008201000 */
[----:B------:R-:W-:Y:S01]  /*0d70*/  NOP ;  /* 0x0000000000007918 */ /* 0x000fe20000000000 */
[----:B------:R-:W-:Y:S02]  /*0d80*/  I2FP.F32.U32 R3, UR47 ;  /* 0x0000002f00037c45 */ /* 0x000fe40008201000 */
[----:B------:R-:W-:-:S05]  /*0d90*/  CS2R.32 R252, SR_CgaSize ;  /* 0x0000000000fc7805 */ /* 0x000fca0000008a00 */
[----:B------:R-:W-:-:S05]  /*0da0*/  IMAD R252, R252, -0xa0, RZ ;  /* 0xffffff60fcfc7824 */ /* 0x000fca00078e02ff */
[----:B-1----:R-:W-:-:S14]  /*0db0*/  R2UR UR4, R252 ;  /* 0x00000000fc0472ca */ /* 0x002fdc00000e0000 */
[----:B------:R-:W1:Y:S01]  /*0dc0*/  LDCU UR4, c[0x0][UR4+0x2b4] ;  /* 0x00005680040477ac */ /* 0x000e620008000800 */
[----:B------:R-:W1:Y:S01]  /*0dd0*/  S2UR UR36, SR_CTAID.Z ;  /* 0x00000000002479c3 */ /* 0x000e620000002700 */
[----:B------:R-:W-:-:S05]  /*0de0*/  CS2R.32 R252, SR_CgaSize ;  /* 0x0000000000fc7805 */ /* 0x000fca0000008a00 */
[----:B------:R-:W-:-:S05]  /*0df0*/  IMAD R252, R252, -0xa0, RZ ;  /* 0xffffff60fcfc7824 */ /* 0x000fca00078e02ff */
[----:B------:R-:W-:-:S14]  /*0e00*/  R2UR UR7, R252 ;  /* 0x00000000fc0772ca */ /* 0x000fdc00000e0000 */
[----:B------:R-:W2:Y:S01]  /*0e10*/  LDCU UR7, c[0x0][UR7+0x2a0] ;  /* 0x00005400070777ac */ /* 0x000ea20008000800 */
[----:B------:R-:W3:Y:S01]  /*0e20*/  LDCU UR23, c[0x0][0xb24] ;  /* 0x00016480ff1777ac */ /* 0x000ee20008000800 */
[----:B------:R-:W-:-:S05]  /*0e30*/  CS2R.32 R252, SR_CgaSize ;  /* 0x0000000000fc7805 */ /* 0x000fca0000008a00 */
[----:B------:R-:W-:-:S05]  /*0e40*/  IMAD R252, R252, -0xa0, RZ ;  /* 0xffffff60fcfc7824 */ /* 0x000fca00078e02ff */
[----:B------:R-:W-:-:S14]  /*0e50*/  R2UR UR8, R252 ;  /* 0x00000000fc0872ca */ /* 0x000fdc00000e0000 */
[----:B------:R-:W4:Y:S01]  /*0e60*/  LDCU UR8, c[0x0][UR8+0x2a4] ;  /* 0x00005480080877ac */ /* 0x000f220008000800 */
[----:B-----5:R-:W-:-:S04]  /*0e70*/  FMUL R0, R0, UR5 ;  /* 0x0000000500007c20 */ /* 0x020fc80008400000 */
[----:B------:R1:W5:Y:S01]  /*0e80*/  F2I.U32.TRUNC.NTZ R2, R0 ;  /* 0x0000000000027305 */ /* 0x000362000020f000 */
[----:B---3--:R-:W-:Y:S01]  /*0e90*/  UISETP.GE.AND UP0, UPT, UR23, 0x1, UPT ;  /* 0x000000011700788c */ /* 0x008fe2000bf06270 */
[----:B-1----:R-:W-:Y:S01]  /*0ea0*/  FMUL R0, R3, UR4 ;  /* 0x0000000403007c20 */ /* 0x002fe20008400000 */
[----:B-----5:R-:W-:-:S05]  /*0eb0*/  R2UR UR4, R2 ;  /* 0x00000000020472ca */ /* 0x020fca00000e0000 */
[----:B------:R-:W1:Y:S08]  /*0ec0*/  F2I.U32.TRUNC.NTZ R0, R0 ;  /* 0x0000000000007305 */ /* 0x000e70000020f000 */
[----:B------:R-:W-:-:S04]  /*0ed0*/  UIADD3 UR5, UPT, UPT, -UR4, URZ, URZ ;  /* 0x000000ff04057290 */ /* 0x000fc8000fffe1ff */
[----:B--2---:R-:W-:Y:S01]  /*0ee0*/  UIMAD UR5, UR7, UR5, UR46 ;  /* 0x00000005070572a4 */ /* 0x004fe2000f8e022e */
[----:B-1----:R-:W-:-:S05]  /*0ef0*/  R2UR UR6, R0 ;  /* 0x00000000000672ca */ /* 0x002fca00000e0000 */
[----:B------:R-:W-:-:S05]  /*0f00*/  IMAD.U32 R0, RZ, RZ, UR5 ;  /* 0x00000005ff007e24 */ /* 0x000fca000f8e00ff */
[----:B------:R1:W-:Y:S03]  /*0f10*/  STL [R1], R0 ;  /* 0x0000000001007387 */ /* 0x0003e60000100800 */
[----:B------:R-:W-:-:S04]  /*0f20*/  UIADD3 UR4, UPT, UPT, -UR6, URZ, URZ ;  /* 0x000000ff06047290 */ /* 0x000fc8000fffe1ff */
[----:B----4-:R-:W-:-:S06]  /*0f30*/  UIMAD UR4, UR8, UR4, UR47 ;  /* 0x00000004080472a4 */ /* 0x010fcc000f8e022f */
[----:B------:R-:W-:Y:S01]  /*0f40*/  IMAD.U32 R252, RZ, RZ, UR4 ;  /* 0x00000004fffc7e24 */ /* 0x000fe2000f8e00ff */
[----:B------:R-:W-:Y:S06]  /*0f50*/  BAR.SYNC.DEFER_BLOCKING 0x0 ;  /* 0x0000000000007b1d */ /* 0x000fec0000010000 */
[----:B------:R-:W-:Y:S05]  /*0f60*/  BRA.U !UP0, `(.L_x_15) ;  /* 0x0000000108d47547 */ /* 0x000fea000b800000 */
[----:B------:R-:W2:Y:S01]  /*0f70*/  LDCU.128 UR12, c[0x0][0xb10] ;  /* 0x00016200ff0c77ac */ /* 0x000ea20008000c00 */
[----:B------:R-:W3:Y:S01]  /*0f80*/  LDCU UR6, c[0x0][0x370] ;  /* 0x00006e00ff0677ac */ /* 0x000ee20008000800 */
[----:B------:R-:W4:Y:S01]  /*0f90*/  LDCU UR5, c[0x0][0x374] ;  /* 0x00006e80ff0577ac */ /* 0x000f220008000800 */
[----:B------:R-:W5:Y:S01]  /*0fa0*/  LDCU UR24, c[0x0][0xb0c] ;  /* 0x00016180ff1877ac */ /* 0x000f620008000800 */
[----:B------:R-:W1:Y:S01]  /*0fb0*/  LDCU UR4, c[0x0][0xb20] ;  /* 0x00016400ff0477ac */ /* 0x000e620008000800 */
[----:B------:R-:W1:Y:S01]  /*0fc0*/  LDCU.64 UR8, c[0x0][0xb28] ;  /* 0x00016500ff0877ac */ /* 0x000e620008000a00 */
[----:B--2---:R-:W-:Y:S02]  /*0fd0*/  UISETP.NE.AND UP0, UPT, UR14, 0x1, UPT ;  /* 0x000000010e00788c */ /* 0x004fe4000bf05270 */
[----:B----4-:R-:W-:Y:S02]  /*0fe0*/  UIMAD.WIDE.U32 UR10, UR5, UR15, URZ ;  /* 0x0000000f050a72a5 */ /* 0x010fe4000f8e00ff */
[----:B---3--:R-:W-:-:S02]  /*0ff0*/  UIMAD.WIDE.U32 UR18, UR6, UR12, URZ ;  /* 0x0000000c061272a5 */ /* 0x008fc4000f8e00ff */
[----:B-----5:R-:W-:Y:S02]  /*1000*/  UISETP.NE.AND UP1, UPT, UR24, 0x1, UPT ;  /* 0x000000011800788c */ /* 0x020fe4000bf25270 */
[----:B------:R-:W-:Y:S01]  /*1010*/  UISETP.NE.AND UP4, UPT, UR23, 0x1, UPT ;  /* 0x000000011700788c */ /* 0x000fe2000bf85270 */
[----:B------:R-:W-:Y:S02]  /*1020*/  UMOV UR10, UR11 ;  /* 0x0000000b000a7c82 */ /* 0x000fe40008000000 */
[----:B------:R-:W-:Y:S01]  /*1030*/  UMOV UR18, UR19 ;  /* 0x0000001300127c82 */ /* 0x000fe20008000000 */
[----:B-1----:R-:W-:Y:S02]  /*1040*/  @UP0 USHF.R.U32.HI UR5, URZ, UR4, UR10 ;  /* 0x00000004ff050299 */ /* 0x002fe4000801160a */
[----:B------:R-:W-:Y:S02]  /*1050*/  UIMAD.WIDE.U32 UR20, UR47, UR15, URZ ;  /* 0x0000000f2f1472a5 */ /* 0x000fe4000f8e00ff */
[----:B------:R-:W-:-:S02]  /*1060*/  UIMAD.WIDE.U32 UR10, UR5, UR8, URZ ;  /* 0x00000008050a72a5 */ /* 0x000fc4000f8e00ff */
[----:B------:R-:W-:Y:S02]  /*1070*/  @UP1 USHF.R.U32.HI UR6, URZ, UR13, UR18 ;  /* 0x0000000dff061299 */ /* 0x000fe40008011612 */
[----:B------:R-:W-:Y:S02]  /*1080*/  UIMAD.WIDE.U32 UR16, UR46, UR12, URZ ;  /* 0x0000000c2e1072a5 */ /* 0x000fe4000f8e00ff */
[----:B------:R-:W-:Y:S01]  /*1090*/  UIMAD.WIDE.U32 UR18, UR6, UR8, URZ ;  /* 0x00000008061272a5 */ /* 0x000fe2000f8e00ff */
[----:B------:R-:W-:Y:S01]  /*10a0*/  UMOV UR20, UR21 ;  /* 0x0000001500147c82 */ /* 0x000fe20008000000 */
[----:B------:R-:W-:Y:S01]  /*10b0*/  UMOV UR10, UR11 ;  /* 0x0000000b000a7c82 */ /* 0x000fe20008000000 */
[----:B------:R-:W-:Y:S02]  /*10c0*/  USHF.R.U32.HI UR20, URZ, UR4, UR20 ;  /* 0x00000004ff147299 */ /* 0x000fe40008011614 */
[----:B------:R-:W-:Y:S02]  /*10d0*/  @UP4 USHF.R.U32.HI UR5, URZ, UR9, UR10 ;  /* 0x00000009ff054299 */ /* 0x000fe4000801160a */
[----:B------:R-:W-:Y:S01]  /*10e0*/  UMOV UR7, UR19 ;  /* 0x0000001300077c82 */ /* 0x000fe20008000000 */
[----:B------:R-:W-:Y:S01]  /*10f0*/  UMOV UR16, UR17 ;  /* 0x0000001100107c82 */ /* 0x000fe20008000000 */
[----:B------:R-:W-:-:S02]  /*1100*/  @UP4 USHF.R.U32.HI UR6, URZ, UR9, UR7 ;  /* 0x00000009ff064299 */ /* 0x000fc40008011607 */
[----:B------:R-:W-:Y:S02]  /*1110*/  USHF.R.U32.HI UR13, URZ, UR13, UR16 ;  /* 0x0000000dff0d7299 */ /* 0x000fe40008011610 */
[----:B------:R-:W-:Y:S02]  /*1120*/  USEL UR4, UR47, UR20, !UP0 ;  /* 0x000000142f047287 */ /* 0x000fe4000c000000 */
[----:B------:R-:W-:Y:S02]  /*1130*/  UIMAD UR7, UR5, UR23, URZ ;  /* 0x00000017050772a4 */ /* 0x000fe4000f8e02ff */
[----:B------:R-:W-:Y:S02]  /*1140*/  USEL UR5, UR46, UR13, !UP1 ;  /* 0x0000000d2e057287 */ /* 0x000fe4000c800000 */
[----:B------:R-:W-:Y:S02]  /*1150*/  UIMAD UR12, UR6, UR23, URZ ;  /* 0x00000017060c72a4 */ /* 0x000fe4000f8e02ff */
[----:B------:R-:W-:-:S02]  /*1160*/  UISETP.GE.AND UP0, UPT, UR4, UR7, UPT ;  /* 0x000000070400728c */ /* 0x000fc4000bf06270 */
[----:B------:R-:W-:Y:S02]  /*1170*/  UIMAD.WIDE.U32 UR10, UR4, UR8, URZ ;  /* 0x00000008040a72a5 */ /* 0x000fe4000f8e00ff */
[----:B------:R-:W-:Y:S02]  /*1180*/  UISETP.GE.OR UP0, UPT, UR5, UR12, UP0 ;  /* 0x0000000c0500728c */ /* 0x000fe40008706670 */
[----:B------:R-:W-:Y:S02]  /*1190*/  UIMAD.WIDE.U32 UR12, UR5, UR8, URZ ;  /* 0x00000008050c72a5 */ /* 0x000fe4000f8e00ff */
[----:B------:R-:W-:Y:S01]  /*11a0*/  UIADD3 UR10, UPT, UPT, -UR4, URZ, URZ ;  /* 0x000000ff040a7290 */ /* 0x000fe2000fffe1ff */
[----:B------:R-:W-:Y:S01]  /*11b0*/  UMOV UR8, UR11 ;  /* 0x0000000b00087c82 */ /* 0x000fe20008000000 */
[----:B------:R-:W-:Y:S02]  /*11c0*/  UIADD3 UR11, UPT, UPT, -UR5, URZ, URZ ;  /* 0x000000ff050b7290 */ /* 0x000fe4000fffe1ff */
[----:B------:R-:W-:-:S03]  /*11d0*/  USHF.R.U32.HI UR8, URZ, UR9, UR8 ;  /* 0x00000009ff087299 */ /* 0x000fc60008011608 */
[----:B------:R-:W-:Y:S01]  /*11e0*/  @!UP0 UMOV UR7, UR13 ;  /* 0x0000000d00078c82 */ /* 0x000fe20008000000 */
[----:B------:R-:W-:Y:S02]  /*11f0*/  UIMAD UR47, UR14, UR10, UR47 ;  /* 0x0000000a0e2f72a4 */ /* 0x000fe4000f8e022f */
[----:B------:R-:W-:Y:S02]  /*1200*/  USEL UR8, UR4, UR8, !UP4 ;  /* 0x0000000804087287 */ /* 0x000fe4000e000000 */
[----:B------:R-:W-:Y:S02]  /*1210*/  @!UP0 USHF.R.U32.HI UR7, URZ, UR9, UR7 ;  /* 0x00000009ff078299 */ /* 0x000fe40008011607 */
[----:B------:R-:W-:Y:S02]  /*1220*/  UIADD3 UR9, UPT, UPT, -UR8, URZ, URZ ;  /* 0x000000ff08097290 */ /* 0x000fe4000fffe1ff */
[----:B------:R-:W-:Y:S02]  /*1230*/  @!UP0 USEL UR7, UR5, UR7, !UP4 ;  /* 0x0000000705078287 */ /* 0x000fe4000e000000 */
[----:B------:R-:W-:-:S02]  /*1240*/  UIMAD UR9, UR23, UR9, UR4 ;  /* 0x00000009170972a4 */ /* 0x000fc4000f8e0204 */
[----:B------:R-:W-:Y:S02]  /*1250*/  @!UP0 UIADD3 UR8, UPT, UPT, UR8, -UR7, URZ ;  /* 0x8000000708088290 */ /* 0x000fe4000fffe0ff */
[----:B------:R-:W-:Y:S02]  /*1260*/  @!UP0 UIMAD UR6, UR9, UR6, UR7 ;  /* 0x00000006090682a4 */ /* 0x000fe4000f8e0207 */
[----:B------:R-:W-:Y:S02]  /*1270*/  @!UP0 UIMAD UR4, UR8, UR23, UR5 ;  /* 0x00000017080482a4 */ /* 0x000fe4000f8e0205 */
[----:B------:R-:W-:Y:S02]  /*1280*/  UIMAD UR46, UR24, UR11, UR46 ;  /* 0x0000000b182e72a4 */ /* 0x000fe4000f8e022e */
[----:B------:R-:W-:Y:S01]  /*1290*/  UIMAD UR47, UR4, UR14, UR47 ;  /* 0x0000000e042f72a4 */ /* 0x000fe2000f8e022f */
[----:B------:R-:W-:Y:S02]  /*12a0*/  @!UP0 UMOV UR5, UR6 ;  /* 0x0000000600058c82 */ /* 0x000fe40008000000 */
[----:B------:R-:W-:-:S12]  /*12b0*/  UIMAD UR46, UR5, UR24, UR46 ;  /* 0x00000018052e72a4 */ /* 0x000fd8000f8e022e */
.L_x_15:
[----:B------:R-:W2:Y:S01]  /*12c0*/  LDCU UR4, c[0x0][0xb30] ;  /* 0x00016600ff0477ac */ /* 0x000ea20008000800 */
[----:B------:R-:W3:Y:S01]  /*12d0*/  S2UR UR5, SR_CgaCtaId ;  /* 0x00000000000579c3 */ /* 0x000ee20000008800 */
[----:B--2---:R-:W-:-:S09]  /*12e0*/  UISETP.NE.AND UP0, UPT, UR4, 0x1, UPT ;  /* 0x000000010400788c */ /* 0x004fd2000bf05270 */
[----:B---3--:R-:W-:Y:S05]  /*12f0*/  BRA.U UP0, `(.L_x_16) ;  /* 0x0000000100447547 */ /* 0x008fea000b800000 */
[----:B------:R-:W2:Y:S01]  /*1300*/  LDCU.128 UR12, c[0x0][0xb10] ;  /* 0x00016200ff0c77ac */ /* 0x000ea20008000c00 */
[----:B------:R-:W3:Y:S01]  /*1310*/  LDCU UR10, c[0x0][0xb0c] ;  /* 0x00016180ff0a77ac */ /* 0x000ee20008000800 */
[----:B------:R-:W4:Y:S01]  /*1320*/  LDCU UR11, c[0x0][0xb20] ;  /* 0x00016400ff0b77ac */ /* 0x000f220008000800 */
[----:B--2---:R-:W-:Y:S02]  /*1330*/  UIMAD.WIDE.U32 UR8, UR46, UR12, URZ ;  /* 0x0000000c2e0872a5 */ /* 0x004fe4000f8e00ff */
[----:B------:R-:W-:Y:S02]  /*1340*/  UIMAD.WIDE.U32 UR6, UR47, UR15, URZ ;  /* 0x0000000f2f0672a5 */ /* 0x000fe4000f8e00ff */
[----:B---3--:R-:W-:Y:S02]  /*1350*/  UISETP.NE.AND UP1, UPT, UR10, 0x1, UPT ;  /* 0x000000010a00788c */ /* 0x008fe4000bf25270 */
[----:B------:R-:W-:Y:S01]  /*1360*/  UISETP.NE.AND UP0, UPT, UR14, 0x1, UPT ;  /* 0x000000010e00788c */ /* 0x000fe2000bf05270 */
[----:B------:R-:W-:-:S02]  /*1370*/  UMOV UR8, UR9 ;  /* 0x0000000900087c82 */ /* 0x000fc40008000000 */
[----:B------:R-:W-:Y:S01]  /*1380*/  UMOV UR4, UR7 ;  /* 0x0000000700047c82 */ /* 0x000fe20008000000 */
[----:B------:R-:W-:Y:S02]  /*1390*/  USHF.R.U32.HI UR8, URZ, UR13, UR8 ;  /* 0x0000000dff087299 */ /* 0x000fe40008011608 */
[----:B----4-:R-:W-:Y:S02]  /*13a0*/  USHF.R.U32.HI UR4, URZ, UR11, UR4 ;  /* 0x0000000bff047299 */ /* 0x010fe40008011604 */
[----:B------:R-:W-:Y:S02]  /*13b0*/  USEL UR6, UR46, UR8, !UP1 ;  /* 0x000000082e067287 */ /* 0x000fe4000c800000 */
[----:B------:R-:W-:-:S04]  /*13c0*/  USEL UR4, UR47, UR4, !UP0 ;  /* 0x000000042f047287 */ /* 0x000fc8000c000000 */
[----:B------:R-:W-:Y:S02]  /*13d0*/  UIADD3 UR7, UPT, UPT, UR6, -UR4, URZ ;  /* 0x8000000406077290 */ /* 0x000fe4000fffe0ff */
[----:B------:R-:W-:Y:S02]  /*13e0*/  UIADD3 UR4, UPT, UPT, -UR6, UR4, URZ ;  /* 0x0000000406047290 */ /* 0x000fe4000fffe1ff */
[----:B------:R-:W-:Y:S02]  /*13f0*/  UIMAD UR47, UR7, UR14, UR47 ;  /* 0x0000000e072f72a4 */ /* 0x000fe4000f8e022f */
[----:B------:R-:W-:-:S12]  /*1400*/  UIMAD UR46, UR4, UR10, UR46 ;  /* 0x0000000a042e72a4 */ /* 0x000fd8000f8e022e */
.L_x_16:
[----:B------:R-:W-:Y:S01]  /*1410*/  BAR.SYNC.DEFER_BLOCKING 0x0 ;  /* 0x0000000000007b1d */ /* 0x000fe20000010000 */
[----:B------:R-:W-:Y:S01]  /*1420*/  UISETP.NE.AND UP0, UPT, UR22, 0x2, UPT ;  /* 0x000000021600788c */ /* 0x000fe2000bf05270 */
[----:B------:R-:W-:Y:S02]  /*1430*/  ISETP.NE.OR P3, PT, R4, 0x2, !P3 ;  /* 0x000000020400780c */ /* 0x000fe40005f65670 */
[----:B------:R-:W-:Y:S02]  /*1440*/  LOP3.LUT R14, R6, 0x1f, RZ, 0xc0, !PT ;  /* 0x0000001f060e7812 */ /* 0x000fe400078ec0ff */
[----:B------:R-:W2:Y:S04]  /*1450*/  LDCU UR15, c[0x0][0xb24] ;  /* 0x00016480ff0f77ac */ /* 0x000ea80008000800 */
[----:B------:R-:W-:Y:S05]  /*1460*/  BRA.U UP0, `(.L_x_17) ;  /* 0x0000001100bc7547 */ /* 0x000fea000b800000 */
[----:B------:R-:W3:Y:S01]  /*1470*/  LDCU UR7, c[0x0][0x38c] ;  /* 0x00007180ff0777ac */ /* 0x000ee20008000800 */
[----:B------:R-:W-:Y:S01]  /*1480*/  PLOP3.LUT P1, PT, PT, PT, UP3, 0x80, 0x8 ;  /* 0x000000000008781c */ /* 0x000fe20003f2f038 */
[----:B------:R-:W-:Y:S01]  /*1490*/  HFMA2 R12, -RZ, RZ, 0, 0 ;  /* 0x00000000ff0c7431 */ /* 0x000fe200000001ff */
[----:B------:R-:W-:Y:S01]  /*14a0*/  ISETP.EQ.OR P2, PT, R14, RZ, P3 ;  /* 0x000000ff0e00720c */ /* 0x000fe20001f42670 */
[----:B-1----:R-:W-:Y:S01]  /*14b0*/  IMAD.MOV.U32 R0, RZ, RZ, 0x1 ;  /* 0x00000001ff007424 */ /* 0x002fe200078e00ff */
[----:B------:R-:W-:Y:S01]  /*14c0*/  PLOP3.LUT P1, PT, P1, PT, PT, 0x8, 0x80 ;  /* 0x000000000080781c */ /* 0x000fe20000f2e170 */
[----:B------:R-:W-:Y:S01]  /*14d0*/  IMAD.MOV.U32 R9, RZ, RZ, RZ ;  /* 0x000000ffff097224 */ /* 0x000fe200078e00ff */
[----:B------:R-:W-:Y:S01]  /*14e0*/  MOV R11, 0x1 ;  /* 0x00000001000b7802 */ /* 0x000fe20000000f00 */
[----:B------:R-:W-:Y:S01]  /*14f0*/  IMAD.MOV.U32 R10, RZ, RZ, RZ ;  /* 0x000000ffff0a7224 */ /* 0x000fe200078e00ff */
[----:B------:R-:W1:Y:S01]  /*1500*/  LDCU UR40, c[0x0][0x370] ;  /* 0x00006e00ff2877ac */ /* 0x000e620008000800 */
[----:B------:R-:W4:Y:S01]  /*1510*/  LDCU.64 UR26, c[0x0][0x348] ;  /* 0x00006900ff1a77ac */ /* 0x000f220008000a00 */
[----:B------:R-:W1:Y:S01]  /*1520*/  LDCU UR39, c[0x0][0x374] ;  /* 0x00006e80ff2777ac */ /* 0x000e620008000800 */
[----:B---3--:R-:W-:-:S02]  /*1530*/  UIADD3 UR6, UPT, UPT, UR7, 0x7f, URZ ;  /* 0x0000007f07067890 */ /* 0x008fc4000fffe0ff */
[----:B------:R-:W-:Y:S02]  /*1540*/  UIADD3 UR44, UPT, UPT, UR7, 0xfe, URZ ;  /* 0x000000fe072c7890 */ /* 0x000fe4000fffe0ff */
[----:B------:R-:W-:-:S04]  /*1550*/  USHF.R.S32.HI UR4, URZ, 0x1f, UR6 ;  /* 0x0000001fff047899 */ /* 0x000fc80008011406 */
[----:B------:R-:W-:Y:S02]  /*1560*/  ULEA.HI UR4, UR4, UR6, URZ, 0x7 ;  /* 0x0000000604047291 */ /* 0x000fe4000f8f38ff */
[----:B------:R-:W-:Y:S02]  /*1570*/  UIADD3 UR6, UPT, UPT, UR7, -0x1, URZ ;  /* 0xffffffff07067890 */ /* 0x000fe4000fffe0ff */
[----:B------:R-:W-:Y:S02]  /*1580*/  USHF.R.S32.HI UR42, URZ, 0x7, UR4 ;  /* 0x00000007ff2a7899 */ /* 0x000fe40008011404 */
[----:B------:R-:W-:Y:S02]  /*1590*/  UISETP.GE.U32.AND UP1, UPT, UR6, -0xff, UPT ;  /* 0xffffff010600788c */ /* 0x000fe4000bf26070 */
[----:B------:R-:W-:Y:S01]  /*15a0*/  UISETP.LT.U32.AND UP0, UPT, UR42, 0x5, UPT ;  /* 0x000000052a00788c */ /* 0x000fe2000bf01070 */
[----:B------:R-:W-:-:S03]  /*15b0*/  UMOV UR7, URZ ;  /* 0x000000ff00077c82 */ /* 0x000fc60008000000 */
[----:B------:R-:W-:-:S04]  /*15c0*/  USEL UR41, UR42, 0x5, UP0 ;  /* 0x000000052a297887 */ /* 0x000fc80008000000 */
[----:B------:R-:W-:Y:S02]  /*15d0*/  UIADD3 UR21, UPT, UPT, UR41, -0x1, URZ ;  /* 0xffffffff29157890 */ /* 0x000fe4000fffe0ff */
[----:B------:R-:W-:Y:S02]  /*15e0*/  @UP1 UIADD3 UR21, UPT, UPT, UR41, URZ, URZ ;  /* 0x000000ff29151290 */ /* 0x000fe4000fffe0ff */
[----:B------:R-:W-:Y:S02]  /*15f0*/  UIADD3 UR43, UPT, UPT, UR42, -UR41, URZ ;  /* 0x800000292a2b7290 */ /* 0x000fe4000fffe0ff */
[----:B-1--4-:R-:W-:-:S12]  /*1600*/  UIADD3 UR21, UPT, UPT, UR21, 0x1, URZ ;  /* 0x0000000115157890 */ /* 0x012fd8000fffe0ff */
.L_x_35:
[----:B------:R-:W-:Y:S01]  /*1610*/  UISETP.NE.AND UP0, UPT, UR5, URZ, UPT ;  /* 0x000000ff0500728c */ /* 0x000fe2000bf05270 */
[----:B------:R-:W1:Y:S08]  /*1620*/  S2UR UR5, SR_CgaCtaId ;  /* 0x00000000000579c3 */ /* 0x000e700000008800 */
[----:B------:R-:W-:Y:S05]  /*1630*/  BRA.U UP0, `(.L_x_18) ;  /* 0x0000000100347547 */ /* 0x000fea000b800000 */
[----:B------:R-:W3:Y:S01]  /*1640*/  S2R R2, SR_CgaCtaId ;  /* 0x0000000000027919 */ /* 0x000ee20000008800 */
[----:B------:R-:W-:-:S04]  /*1650*/  MOV R3, 0x400 ;  /* 0x0000040000037802 */ /* 0x000fc80000000f00 */
[----:B---3--:R-:W-:Y:S02]  /*1660*/  LEA R2, R2, R3, 0x18 ;  /* 0x0000000302027211 */ /* 0x008fe400078ec0ff */
[----:B------:R-:W-:-:S03]  /*1670*/  SHF.L.U32 R3, R11, 0x1f, RZ ;  /* 0x0000001f0b037819 */ /* 0x000fc600000006ff */
[----:B------:R-:W-:-:S04]  /*1680*/  IMAD R2, R10, 0x8, R2 ;  /* 0x000000080a027824 */ /* 0x000fc800078e0202 */
[----:B------:R-:W3:Y:S02]  /*1690*/  SYNCS.PHASECHK.TRANS64.TRYWAIT P0, [R2+URZ+0xe0], R3 ;  /* 0x0000e003020075a7 */ /* 0x000ee400080011ff */
[----:B---3--:R-:W-:Y:S05]  /*16a0*/  @!P0 BRA `(.L_x_19) ;  /* 0x0000008c00148947 */ /* 0x008fea0003800000 */
.L_x_105:
[----:B------:R3:W-:Y:S02]  /*16b0*/  SYNCS.ARRIVE.TRANS64.A1T0 RZ, [R2+URZ+0xd0], RZ ;  /* 0x0000d0ff02ff79a7 */ /* 0x0007e400081000ff */
[----:B---3--:R-:W-:-:S05]  /*16c0*/  VIADD R2, R10, 0x1 ;  /* 0x000000010a027836 */ /* 0x008fca0000000000 */
[----:B------:R-:W-:-:S04]  /*16d0*/  ISETP.NE.AND P0, PT, R2, 0x2, PT ;  /* 0x000000020200780c */ /* 0x000fc80003f05270 */
[----:B------:R-:W-:Y:S02]  /*16e0*/  SEL R3, RZ, 0x1, P0 ;  /* 0x00000001ff037807 */ /* 0x000fe40000000000 */
[----:B------:R-:W-:Y:S02]  /*16f0*/  SEL R10, R2, RZ, P0 ;  /* 0x000000ff020a7207 */ /* 0x000fe40000000000 */
[----:B------:R-:W-:-:S07]  /*1700*/  LOP3.LUT R11, R11, R3, RZ, 0x3c, !PT ;  /* 0x000000030b0b7212 */ /* 0x000fce00078e3cff */
.L_x_18:
[----:B------:R-:W-:Y:S01]  /*1710*/  UMOV UR4, 0x400 ;  /* 0x0000040000047882 */ /* 0x000fe20000000000 */
[----:B------:R-:W-:Y:S01]  /*1720*/  SHF.L.U32 R2, R0, 0x1f, RZ ;  /* 0x0000001f00027819 */ /* 0x000fe200000006ff */
[----:B-1----:R-:W-:Y:S02]  /*1730*/  ULEA UR4, UR5, UR4, 0x18 ;  /* 0x0000000405047291 */ /* 0x002fe4000f8ec0ff */
[----:B------:R-:W-:Y:S02]  /*1740*/  UISETP.GE.U32.AND UP0, UPT, UR44, 0xff, UPT ;  /* 0x000000ff2c00788c */ /* 0x000fe4000bf06070 */
[----:B------:R-:W-:Y:S02]  /*1750*/  ULEA UR6, UR7, UR4, 0x3 ;  /* 0x0000000407067291 */ /* 0x000fe4000f8e18ff */
[----:B------:R-:W-:Y:S02]  /*1760*/  USHF.L.U32 UR35, UR46, 0x6, URZ ;  /* 0x000000062e237899 */ /* 0x000fe400080006ff */
[----:B------:R-:W-:Y:S01]  /*1770*/  UIMAD UR11, UR47, 0xf0, URZ ;  /* 0x000000f02f0b78a4 */ /* 0x000fe2000f8e02ff */
[----:B------:R-:W-:-:S04]  /*1780*/  UMOV UR14, URZ ;  /* 0x000000ff000e7c82 */ /* 0x000fc80008000000 */
[----:B------:R1:W3:Y:S01]  /*1790*/  SYNCS.PHASECHK.TRANS64.TRYWAIT P0, [UR6+0x28], R2 ;  /* 0x00002802ff0075a7 */ /* 0x0002e20008001106 */
[----:B------:R-:W-:Y:S06]  /*17a0*/  BRA.U !UP0, `(.L_x_20) ;  /* 0x0000000108a87547 */ /* 0x000fec000b800000 */
[----:B------:R-:W-:Y:S01]  /*17b0*/  UMOV UR13, URZ ;  /* 0x000000ff000d7c82 */ /* 0x000fe20008000000 */
[----:B------:R-:W-:-:S05]  /*17c0*/  UMOV UR6, UR7 ;  /* 0x0000000700067c82 */ /* 0x000fca0008000000 */
.L_x_25:
[----:B-1--4-:R-:W-:Y:S01]  /*17d0*/  @!P3 MOV R2, 0x9800 ;  /* 0x000098000002b802 */ /* 0x012fe20000000f00 */
[----:B------:R-:W-:Y:S01]  /*17e0*/  ULEA UR33, UR6, UR4, 0x3 ;  /* 0x0000000406217291 */ /* 0x000fe2000f8e18ff */
[----:B--23--:R-:W-:Y:S11]  /*17f0*/  @P0 BRA `(.L_x_21) ;  /* 0x00000000000c0947 */ /* 0x00cff60003800000 */
[----:B------:R-:W-:Y:S04]  /*1800*/  SHF.L.U32 R4, R0, 0x1f, RZ ;  /* 0x0000001f00047819 */ /* 0x000fe800000006ff */
[----:B------:R-:W1:Y:S02]  /*1810*/  SYNCS.PHASECHK.TRANS64.TRYWAIT P0, [UR33+0x28], R4 ;  /* 0x00002804ff0075a7 */ /* 0x000e640008001121 */
[----:B-1----:R-:W-:Y:S05]  /*1820*/  @!P0 BRA `(.L_x_22) ;  /* 0x0000008800c88947 */ /* 0x002fea0003800000 */
.L_x_21:
[----:B------:R3:W-:Y:S01]  /*1830*/  @!P3 SYNCS.ARRIVE.TRANS64 RZ, [UR33], R2 ;  /* 0x00000002ffffb9a7 */ /* 0x0007e20008000021 */
[----:B------:R-:W-:Y:S04]  /*1840*/  BSSY.RECONVERGENT B0, `(.L_x_23) ;  /* 0x0000003000007945 */ /* 0x000fe80003800200 */
[----:B------:R-:W-:Y:S05]  /*1850*/  @P2 BRA `(.L_x_24) ;  /* 0x0000000000042947 */ /* 0x000fea0003800000 */
[----:B--2---:R-:W-:Y:S05]  /*1860*/  BPT.TRAP 0x1 ;  /* 0x000000040000795c */ /* 0x004fea0000300000 */
.L_x_24:
[----:B--2---:R-:W-:Y:S05]  /*1870*/  BSYNC.RECONVERGENT B0 ;  /* 0x0000000000007941 */ /* 0x004fea0003800200 */
.L_x_23:
[----:B------:R-:W-:Y:S02]  /*1880*/  UIADD3 UR7, UPT, UPT, UR6, 0x1, URZ ;  /* 0x0000000106077890 */ /* 0x000fe4000fffe0ff */
[----:B------:R-:W-:Y:S02]  /*1890*/  UIADD3 UR18, UP1, UPT, UR26, 0x80, URZ ;  /* 0x000000801a127890 */ /* 0x000fe4000ff3e0ff */
[----:B------:R-:W-:Y:S02]  /*18a0*/  UISETP.NE.AND UP0, UPT, UR7, 0x5, UPT ;  /* 0x000000050700788c */ /* 0x000fe4000bf05270 */
[----:B------:R-:W-:Y:S02]  /*18b0*/  ULEA UR32, UR6, UR4, 0xd ;  /* 0x0000000406207291 */ /* 0x000fe4000f8e68ff */
[----:B------:R-:W-:Y:S02]  /*18c0*/  USEL UR9, URZ, 0x1, UP0 ;  /* 0x00000001ff097887 */ /* 0x000fe40008000000 */
[----:B------:R-:W-:Y:S02]  /*18d0*/  USEL UR7, UR7, URZ, UP0 ;  /* 0x000000ff07077287 */ /* 0x000fe40008000000 */
[----:B------:R-:W-:Y:S02]  /*18e0*/  USHF.L.U32 UR34, UR13, 0x7, URZ ;  /* 0x000000070d227899 */ /* 0x000fe400080006ff */
[----:B------:R-:W-:Y:S01]  /*18f0*/  ULEA UR8, UR7, UR4, 0x3 ;  /* 0x0000000407087291 */ /* 0x000fe2000f8e18ff */
[----:B------:R-:W-:Y:S01]  /*1900*/  LOP3.LUT R0, R0, UR9, RZ, 0x3c, !PT ;  /* 0x0000000900007c12 */ /* 0x000fe2000f8e3cff */
[----:B------:R-:W-:Y:S02]  /*1910*/  UIADD3.X UR19, UPT, UPT, URZ, UR27, URZ, UP1, !UPT ;  /* 0x0000001bff137290 */ /* 0x000fe40008ffe4ff */
[----:B------:R-:W-:Y:S01]  /*1920*/  UIADD3 UR32, UPT, UPT, UR32, 0x7a00, URZ ;  /* 0x00007a0020207890 */ /* 0x000fe2000fffe0ff */
[----:B---3--:R-:W-:Y:S01]  /*1930*/  SHF.L.U32 R2, R0, 0x1f, RZ ;  /* 0x0000001f00027819 */ /* 0x008fe200000006ff */
[----:B------:R-:W-:Y:S02]  /*1940*/  UIADD3 UR16, UP0, UPT, UR26, 0x180, URZ ;  /* 0x000001801a107890 */ /* 0x000fe4000ff1e0ff */
[----:B------:R-:W-:Y:S01]  /*1950*/  UIADD3 UR13, UPT, UPT, UR13, 0x1, URZ ;  /* 0x000000010d0d7890 */ /* 0x000fe2000fffe0ff */
[----:B------:R4:W2:Y:S01]  /*1960*/  SYNCS.PHASECHK.TRANS64.TRYWAIT P0, [UR8+0x28], R2 ;  /* 0x00002802ff0075a7 */ /* 0x0008a20008001108 */
[----:B------:R-:W-:Y:S01]  /*1970*/  UIMAD UR8, UR6, 0x7800, UR4 ;  /* 0x00007800060878a4 */ /* 0x000fe2000f8e0204 */
[----:B------:R-:W-:Y:S01]  /*1980*/  UMOV UR22, 0x0 ;  /* 0x0000000000167882 */ /* 0x000fe20000000000 */
[----:B------:R-:W-:Y:S02]  /*1990*/  UMOV UR23, 0x10000000 ;  /* 0x1000000000177882 */ /* 0x000fe40000000000 */
[----:B------:R-:W-:Y:S01]  /*19a0*/  UIADD3 UR8, UPT, UPT, UR8, 0x11a00, URZ ;  /* 0x00011a0008087890 */ /* 0x000fe2000fffe0ff */
[----:B------:R4:W-:Y:S01]  /*19b0*/  UTMALDG.3D [UR32], [UR18], desc[UR22] ;  /* 0x00001620120075b4 */ /* 0x0009e20008011000 */
[----:B------:R-:W-:Y:S01]  /*19c0*/  UIADD3.X UR17, UPT, UPT, URZ, UR27, URZ, UP0, !UPT ;  /* 0x0000001bff117290 */ /* 0x000fe200087fe4ff */
[----:B------:R-:W-:Y:S01]  /*19d0*/  UMOV UR12, UR36 ;  /* 0x00000024000c7c82 */ /* 0x000fe20008000000 */
[----:B------:R-:W-:Y:S01]  /*19e0*/  UMOV UR9, UR33 ;  /* 0x0000002100097c82 */ /* 0x000fe20008000000 */
[----:B------:R-:W-:Y:S01]  /*19f0*/  UMOV UR10, UR34 ;  /* 0x00000022000a7c82 */ /* 0x000fe20008000000 */
[----:B------:R-:W-:Y:S01]  /*1a00*/  UISETP.NE.AND UP0, UPT, UR13, UR21, UPT ;  /* 0x000000150d00728c */ /* 0x000fe2000bf05270 */
[----:B------:R-:W-:Y:S01]  /*1a10*/  UMOV UR14, UR21 ;  /* 0x00000015000e7c82 */ /* 0x000fe20008000000 */
[----:B------:R-:W-:Y:S03]  /*1a20*/  UMOV UR6, UR7 ;  /* 0x0000000700067c82 */ /* 0x000fe60008000000 */
[----:B------:R4:W-:Y:S04]  /*1a30*/  UTMALDG.3D [UR8], [UR16], desc[UR22] ;  /* 0x00001608100075b4 */ /* 0x0009e80008011000 */
[----:B------:R-:W-:Y:S05]  /*1a40*/  BRA.U UP0, `(.L_x_25) ;  /* 0xfffffffd00607547 */ /* 0x000fea000b83ffff */
.L_x_20:
[----:B------:R-:W-:Y:S01]  /*1a50*/  ULEA UR6, UR7, UR4, 0x3 ;  /* 0x0000000407067291 */ /* 0x000fe2000f8e18ff */
[----:B-1--4-:R-:W-:Y:S01]  /*1a60*/  SHF.L.U32 R2, R0, 0x1f, RZ ;  /* 0x0000001f00027819 */ /* 0x012fe200000006ff */
[----:B------:R-:W-:Y:S01]  /*1a70*/  @!P1 SYNCS.ARRIVE.TRANS64.A1T0 RZ, [UR4+0x68], RZ ;  /* 0x000068ffffff99a7 */ /* 0x000fe20008100004 */
[----:B------:R-:W-:-:S06]  /*1a80*/  UISETP.GT.AND UP0, UPT, UR42, UR41, UPT ;  /* 0x000000292a00728c */ /* 0x000fcc000bf04270 */
[----:B--23--:R1:W2:Y:S03]  /*1a90*/  SYNCS.PHASECHK.TRANS64.TRYWAIT P0, [UR6+0x28], R2 ;  /* 0x00002802ff0075a7 */ /* 0x00c2a60008001106 */
[----:B------:R-:W-:Y:S05]  /*1aa0*/  BRA.U !UP0, `(.L_x_26) ;  /* 0x0000000108ac7547 */ /* 0x000fea000b800000 */
[----:B------:R-:W-:Y:S01]  /*1ab0*/  UIADD3 UR13, UPT, UPT, UR43, UR14, URZ ;  /* 0x0000000e2b0d7290 */ /* 0x000fe2000fffe0ff */
[----:B------:R-:W-:-:S11]  /*1ac0*/  UMOV UR6, UR7 ;  /* 0x0000000700067c82 */ /* 0x000fd60008000000 */
.L_x_31:
[----:B-1-3--:R-:W-:Y:S01]  /*1ad0*/  @!P3 MOV R2, 0x9800 ;  /* 0x000098000002b802 */ /* 0x00afe20000000f00 */
[----:B------:R-:W-:Y:S01]  /*1ae0*/  ULEA UR17, UR6, UR4, 0x3 ;  /* 0x0000000406117291 */ /* 0x000fe2000f8e18ff */
[----:B--2-4-:R-:W-:Y:S11]  /*1af0*/  @P0 BRA `(.L_x_27) ;  /* 0x00000000000c0947 */ /* 0x014ff60003800000 */
[----:B------:R-:W-:Y:S04]  /*1b00*/  SHF.L.U32 R4, R0, 0x1f, RZ ;  /* 0x0000001f00047819 */ /* 0x000fe800000006ff */
[----:B------:R-:W1:Y:S02]  /*1b10*/  SYNCS.PHASECHK.TRANS64.TRYWAIT P0, [UR17+0x28], R4 ;  /* 0x00002804ff0075a7 */ /* 0x000e640008001111 */
[----:B-1----:R-:W-:Y:S05]  /*1b20*/  @!P0 BRA `(.L_x_28) ;  /* 0x0000008800208947 */ /* 0x002fea0003800000 */
.L_x_27:
[----:B------:R2:W-:Y:S01]  /*1b30*/  @!P3 SYNCS.ARRIVE.TRANS64 RZ, [UR17], R2 ;  /* 0x00000002ffffb9a7 */ /* 0x0005e20008000011 */
[----:B------:R-:W-:Y:S04]  /*1b40*/  BSSY.RECONVERGENT B0, `(.L_x_29) ;  /* 0x0000003000007945 */ /* 0x000fe80003800200 */
[----:B------:R-:W-:Y:S05]  /*1b50*/  @P2 BRA `(.L_x_30) ;  /* 0x0000000000042947 */ /* 0x000fea0003800000 */
[----:B------:R-:W-:Y:S05]  /*1b60*/  BPT.TRAP 0x1 ;  /* 0x000000040000795c */ /* 0x000fea0000300000 */
.L_x_30:
[----:B------:R-:W-:Y:S05]  /*1b70*/  BSYNC.RECONVERGENT B0 ;  /* 0x0000000000007941 */ /* 0x000fea0003800200 */
.L_x_29:
[----:B------:R-:W-:Y:S02]  /*1b80*/  UIADD3 UR7, UPT, UPT, UR6, 0x1, URZ ;  /* 0x0000000106077890 */ /* 0x000fe4000fffe0ff */
[----:B------:R-:W-:Y:S02]  /*1b90*/  ULEA UR16, UR6, UR4, 0xd ;  /* 0x0000000406107291 */ /* 0x000fe4000f8e68ff */
[----:B------:R-:W-:Y:S02]  /*1ba0*/  UISETP.NE.AND UP0, UPT, UR7, 0x5, UPT ;  /* 0x000000050700788c */ /* 0x000fe4000bf05270 */
[----:B------:R-:W-:Y:S02]  /*1bb0*/  UIADD3 UR24, UP1, UPT, UR26, 0x80, URZ ;  /* 0x000000801a187890 */ /* 0x000fe4000ff3e0ff */
[----:B------:R-:W-:Y:S02]  /*1bc0*/  USEL UR9, URZ, 0x1, UP0 ;  /* 0x00000001ff097887 */ /* 0x000fe40008000000 */
[----:B------:R-:W-:Y:S02]  /*1bd0*/  USEL UR7, UR7, URZ, UP0 ;  /* 0x000000ff07077287 */ /* 0x000fe40008000000 */
[----:B------:R-:W-:Y:S02]  /*1be0*/  USHF.L.U32 UR18, UR14, 0x7, URZ ;  /* 0x000000070e127899 */ /* 0x000fe400080006ff */
[----:B------:R-:W-:Y:S01]  /*1bf0*/  ULEA UR8, UR7, UR4, 0x3 ;  /* 0x0000000407087291 */ /* 0x000fe2000f8e18ff */
[----:B------:R-:W-:Y:S01]  /*1c00*/  LOP3.LUT R0, R0, UR9, RZ, 0x3c, !PT ;  /* 0x0000000900007c12 */ /* 0x000fe2000f8e3cff */
[----:B------:R-:W-:Y:S02]  /*1c10*/  UIADD3 UR16, UPT, UPT, UR16, 0x7a00, URZ ;  /* 0x00007a0010107890 */ /* 0x000fe4000fffe0ff */
[----:B------:R-:W-:Y:S01]  /*1c20*/  UIADD3.X UR25, UPT, UPT, URZ, UR27, URZ, UP1, !UPT ;  /* 0x0000001bff197290 */ /* 0x000fe20008ffe4ff */
[----:B--2---:R-:W-:Y:S01]  /*1c30*/  SHF.L.U32 R2, R0, 0x1f, RZ ;  /* 0x0000001f00027819 */ /* 0x004fe200000006ff */
[----:B------:R-:W-:Y:S02]  /*1c40*/  UIADD3 UR22, UP0, UPT, UR26, 0x180, URZ ;  /* 0x000001801a167890 */ /* 0x000fe4000ff1e0ff */
[----:B------:R-:W-:Y:S01]  /*1c50*/  UIADD3 UR14, UPT, UPT, UR14, 0x1, URZ ;  /* 0x000000010e0e7890 */ /* 0x000fe2000fffe0ff */
[----:B------:R3:W4:Y:S01]  /*1c60*/  SYNCS.PHASECHK.TRANS64.TRYWAIT P0, [UR8+0x28], R2 ;  /* 0x00002802ff0075a7 */ /* 0x0007220008001108 */
[----:B------:R-:W-:Y:S01]  /*1c70*/  UIMAD UR8, UR6, 0x7800, UR4 ;  /* 0x00007800060878a4 */ /* 0x000fe2000f8e0204 */
[----:B------:R-:W-:Y:S01]  /*1c80*/  UMOV UR28, 0x0 ;  /* 0x00000000001c7882 */ /* 0x000fe20000000000 */
[----:B------:R-:W-:Y:S01]  /*1c90*/  UMOV UR29, 0x10000000 ;  /* 0x10000000001d7882 */ /* 0x000fe20000000000 */
[----:B------:R-:W-:Y:S01]  /*1ca0*/  UMOV UR19, UR35 ;  /* 0x0000002300137c82 */ /* 0x000fe20008000000 */
[----:B------:R-:W-:Y:S01]  /*1cb0*/  UMOV UR20, UR36 ;  /* 0x0000002400147c82 */ /* 0x000fe20008000000 */
[----:B------:R-:W-:Y:S01]  /*1cc0*/  UIADD3 UR8, UPT, UPT, UR8, 0x11a00, URZ ;  /* 0x00011a0008087890 */ /* 0x000fe2000fffe0ff */
[----:B------:R3:W-:Y:S01]  /*1cd0*/  UTMALDG.3D [UR16], [UR24], desc[UR28] ;  /* 0x00001c10180075b4 */ /* 0x0007e20008011000 */
[----:B------:R-:W-:Y:S01]  /*1ce0*/  UIADD3.X UR23, UPT, UPT, URZ, UR27, URZ, UP0, !UPT ;  /* 0x0000001bff177290 */ /* 0x000fe200087fe4ff */
[----:B------:R-:W-:Y:S01]  /*1cf0*/  UMOV UR12, UR36 ;  /* 0x00000024000c7c82 */ /* 0x000fe20008000000 */
[----:B------:R-:W-:Y:S01]  /*1d00*/  UMOV UR9, UR17 ;  /* 0x0000001100097c82 */ /* 0x000fe20008000000 */
[----:B------:R-:W-:Y:S01]  /*1d10*/  UMOV UR10, UR18 ;  /* 0x00000012000a7c82 */ /* 0x000fe20008000000 */
[----:B------:R-:W-:Y:S01]  /*1d20*/  UISETP.NE.AND UP0, UPT, UR14, UR13, UPT ;  /* 0x0000000d0e00728c */ /* 0x000fe2000bf05270 */
[----:B------:R-:W-:Y:S04]  /*1d30*/  UMOV UR6, UR7 ;  /* 0x0000000700067c82 */ /* 0x000fe80008000000 */
[----:B------:R3:W-:Y:S04]  /*1d40*/  UTMALDG.3D [UR8], [UR22], desc[UR28] ;  /* 0x00001c08160075b4 */ /* 0x0007e80008011000 */
[----:B------:R-:W-:Y:S05]  /*1d50*/  BRA.U UP0, `(.L_x_31) ;  /* 0xfffffffd005c7547 */ /* 0x000fea000b83ffff */
.L_x_26:
[C---:B-1----:R-:W-:Y:S01]  /*1d60*/  LEA R3, R9.reuse, UR4, 0x3 ;  /* 0x0000000409037c11 */ /* 0x042fe2000f8e18ff */
[----:B------:R-:W-:Y:S01]  /*1d70*/  NOP ;  /* 0x0000000000007918 */ /* 0x000fe20000000000 */
[----:B---3--:R-:W-:Y:S02]  /*1d80*/  SHF.L.U32 R2, R12, 0x1f, RZ ;  /* 0x0000001f0c027819 */ /* 0x008fe400000006ff */
[----:B------:R-:W-:Y:S02]  /*1d90*/  LEA R4, R9, UR4, 0x4 ;  /* 0x0000000409047c11 */ /* 0x000fe4000f8e20ff */
[----:B--2-4-:R-:W1:Y:S02]  /*1da0*/  SYNCS.PHASECHK.TRANS64.TRYWAIT P0, [R3+URZ+0x70], R2 ;  /* 0x00007002030075a7 */ /* 0x014e6400080011ff */
[----:B-1----:R-:W-:Y:S05]  /*1db0*/  @!P0 BRA `(.L_x_32) ;  /* 0x0000008400948947 */ /* 0x002fea0003800000 */
.L_x_108:
[----:B------:R-:W2:Y:S01]  /*1dc0*/  LDS.128 R4, [R4+0x100] ;  /* 0x0001000004047984 */ /* 0x000ea20000000c00 */
[----:B------:R-:W-:Y:S01]  /*1dd0*/  UISETP.GE.AND UP0, UPT, UR15, 0x1, UPT ;  /* 0x000000010f00788c */ /* 0x000fe2000bf06270 */
[----:B------:R-:W-:Y:S01]  /*1de0*/  @!PT LDS RZ, [RZ] ;  /* 0x00000000fffff984 */ /* 0x000fe20000000800 */
[----:B------:R-:W-:Y:S01]  /*1df0*/  @!PT LDS RZ, [RZ] ;  /* 0x00000000fffff984 */ /* 0x000fe20000000800 */
[----:B------:R-:W-:Y:S01]  /*1e00*/  @!PT LDS RZ, [RZ] ;  /* 0x00000000fffff984 */ /* 0x000fe20000000800 */
[----:B------:R-:W-:Y:S01]  /*1e10*/  @!PT LDS RZ, [RZ] ;  /* 0x00000000fffff984 */ /* 0x000fe20000000800 */
[----:B------:R3:W-:Y:S06]  /*1e20*/  MEMBAR.ALL.CTA ;  /* 0x0000000000007992 */ /* 0x0007ec0000008000 */
[----:B---3--:R-:W3:Y:S01]  /*1e30*/  FENCE.VIEW.ASYNC.S ;  /* 0x00000000000073c6 */ /* 0x008ee20000000000 */
[----:B--2---:R-:W-:-:S13]  /*1e40*/  LOP3.LUT P0, RZ, R6, 0x1, RZ, 0xc0, !PT ;  /* 0x0000000106ff7812 */ /* 0x004fda000780c0ff */
[----:B---3--:R-:W-:Y:S01]  /*1e50*/  VOTEU.ANY UP1, P0 ;  /* 0x0000000000ff7886 */ /* 0x008fe20000020100 */
[----:B------:R-:W-:-:S13]  /*1e60*/  PLOP3.LUT P0, PT, PT, PT, UP1, 0x80, 0x8 ;  /* 0x000000000008781c */ /* 0x000fda0003f0f018 */
[----:B-1----:R-:W-:Y:S02]  /*1e70*/  @P0 LOP3.LUT R2, R5, 0xffff, RZ, 0xc0, !PT ;  /* 0x0000ffff05020812 */ /* 0x002fe400078ec0ff */
[----:B------:R-:W-:Y:S02]  /*1e80*/  @P0 MOV R8, R4 ;  /* 0x0000000400080202 */ /* 0x000fe40000000f00 */
[----:B------:R-:W-:Y:S01]  /*1e90*/  @P0 R2UR UR8, R2 ;  /* 0x00000000020802ca */ /* 0x000fe200000e0000 */
[----:B------:R-:W-:Y:S01]  /*1ea0*/  VIADD R2, R3, 0x80 ;  /* 0x0000008003027836 */ /* 0x000fe20000000000 */
[----:B------:R-:W-:Y:S02]  /*1eb0*/  @P0 SHF.R.U32.HI R4, RZ, 0x10, R5 ;  /* 0x00000010ff040819 */ /* 0x000fe40000011605 */
[----:B------:R-:W-:Y:S02]  /*1ec0*/  @P0 R2UR UR9, R8 ;  /* 0x00000000080902ca */ /* 0x000fe400000e0000 */
[----:B------:R-:W-:-:S02]  /*1ed0*/  PRMT R2, RZ, 0x654, R2 ;  /* 0x00000654ff027816 */ /* 0x000fc40000000002 */
[----:B------:R-:W-:Y:S02]  /*1ee0*/  @P0 R2UR UR6, R4 ;  /* 0x00000000040602ca */ /* 0x000fe400000e0000 */
[----:B------:R1:W-:Y:S03]  /*1ef0*/  SYNCS.ARRIVE.TRANS64.RED.A1T0 RZ, [R2+URZ], RZ ;  /* 0x000000ff02ff79a7 */ /* 0x0003e600081004ff */
[----:B------:R-:W-:-:S04]  /*1f00*/  @UP1 UMOV UR37, UR8 ;  /* 0x0000000800251c82 */ /* 0x000fc80008000000 */
[----:B------:R-:W-:-:S04]  /*1f10*/  @UP1 UMOV UR38, UR9 ;  /* 0x0000000900261c82 */ /* 0x000fc80008000000 */
[----:B------:R-:W-:Y:S01]  /*1f20*/  @UP1 UMOV UR36, UR6 ;  /* 0x0000000600241c82 */ /* 0x000fe20008000000 */
[----:B------:R-:W-:Y:S05]  /*1f30*/  BRA.U !UP0, `(.L_x_33) ;  /* 0x0000000108d47547 */ /* 0x000fea000b800000 */
[----:B------:R-:W2:Y:S01]  /*1f40*/  LDCU.128 UR28, c[0x0][0xb10] ;  /* 0x00016200ff1c77ac */ /* 0x000ea20008000c00 */
[----:B------:R-:W3:Y:S01]  /*1f50*/  LDCU UR14, c[0x0][0xb20] ;  /* 0x00016400ff0e77ac */ /* 0x000ee20008000800 */
[----:B------:R-:W4:Y:S01]  /*1f60*/  LDCU UR20, c[0x0][0xb0c] ;  /* 0x00016180ff1477ac */ /* 0x000f220008000800 */
[----:B------:R-:W5:Y:S01]  /*1f70*/  LDCU.64 UR10, c[0x0][0xb28] ;  /* 0x00016500ff0a77ac */ /* 0x000f620008000a00 */
[----:B------:R-:W-:Y:S02]  /*1f80*/  UISETP.NE.AND UP3, UPT, UR15, 0x1, UPT ;  /* 0x000000010f00788c */ /* 0x000fe4000bf65270 */
[----:B--2---:R-:W-:Y:S02]  /*1f90*/  UIMAD.WIDE.U32 UR8, UR39, UR31, URZ ;  /* 0x0000001f270872a5 */ /* 0x004fe4000f8e00ff */
[----:B------:R-:W-:Y:S02]  /*1fa0*/  UIMAD.WIDE.U32 UR12, UR40, UR28, URZ ;  /* 0x0000001c280c72a5 */ /* 0x000fe4000f8e00ff */
[----:B------:R-:W-:-:S02]  /*1fb0*/  UISETP.NE.AND UP0, UPT, UR30, 0x1, UPT ;  /* 0x000000011e00788c */ /* 0x000fc4000bf05270 */
[----:B------:R-:W-:Y:S01]  /*1fc0*/  UIMAD.WIDE.U32 UR18, UR37, UR31, URZ ;  /* 0x0000001f251272a5 */ /* 0x000fe2000f8e00ff */
[----:B------:R-:W-:Y:S02]  /*1fd0*/  UMOV UR8, UR9 ;  /* 0x0000000900087c82 */ /* 0x000fe40008000000 */
[----:B------:R-:W-:Y:S01]  /*1fe0*/  UMOV UR6, UR13 ;  /* 0x0000000d00067c82 */ /* 0x000fe20008000000 */
[----:B---3--:R-:W-:Y:S02]  /*1ff0*/  USHF.R.U32.HI UR8, URZ, UR14, UR8 ;  /* 0x0000000eff087299 */ /* 0x008fe40008011608 */
[----:B----4-:R-:W-:Y:S02]  /*2000*/  UISETP.NE.AND UP2, UPT, UR20, 0x1, UPT ;  /* 0x000000011400788c */ /* 0x010fe4000bf45270 */
[----:B------:R-:W-:Y:S02]  /*2010*/  USHF.R.U32.HI UR6, URZ, UR29, UR6 ;  /* 0x0000001dff067299 */ /* 0x000fe40008011606 */
[----:B------:R-:W-:-:S02]  /*2020*/  USEL UR8, UR39, UR8, !UP0 ;  /* 0x0000000827087287 */ /* 0x000fc4000c000000 */
[----:B------:R-:W-:Y:S02]  /*2030*/  USEL UR9, UR40, UR6, !UP2 ;  /* 0x0000000628097287 */ /* 0x000fe4000d000000 */
[----:B-----5:R-:W-:Y:S01]  /*2040*/  UIMAD.WIDE.U32 UR12, UR8, UR10, URZ ;  /* 0x0000000a080c72a5 */ /* 0x020fe2000f8e00ff */
[----:B------:R-:W-:Y:S01]  /*2050*/  UMOV UR6, UR19 ;  /* 0x0000001300067c82 */ /* 0x000fe20008000000 */
[----:B------:R-:W-:Y:S02]  /*2060*/  UIMAD.WIDE.U32 UR16, UR38, UR28, URZ ;  /* 0x0000001c261072a5 */ /* 0x000fe4000f8e00ff */
[----:B------:R-:W-:-:S03]  /*2070*/  UIMAD.WIDE.U32 UR18, UR9, UR10, URZ ;  /* 0x0000000a091272a5 */ /* 0x000fc6000f8e00ff */
[----:B------:R-:W-:Y:S01]  /*2080*/  UMOV UR12, UR13 ;  /* 0x0000000d000c7c82 */ /* 0x000fe20008000000 */
[----:B------:R-:W-:Y:S02]  /*2090*/  USHF.R.U32.HI UR6, URZ, UR14, UR6 ;  /* 0x0000000eff067299 */ /* 0x000fe40008011606 */
[----:B------:R-:W-:Y:S01]  /*20a0*/  @UP3 USHF.R.U32.HI UR8, URZ, UR11, UR12 ;  /* 0x0000000bff083299 */ /* 0x000fe2000801160c */
[----:B------:R-:W-:Y:S01]  /*20b0*/  UMOV UR16, UR17 ;  /* 0x0000001100107c82 */ /* 0x000fe20008000000 */
[----:B------:R-:W-:Y:S01]  /*20c0*/  UMOV UR18, UR19 ;  /* 0x0000001300127c82 */ /* 0x000fe20008000000 */
[----:B------:R-:W-:Y:S02]  /*20d0*/  USHF.R.U32.HI UR29, URZ, UR29, UR16 ;  /* 0x0000001dff1d7299 */ /* 0x000fe40008011610 */
[----:B------:R-:W-:Y:S02]  /*20e0*/  USEL UR6, UR37, UR6, !UP0 ;  /* 0x0000000625067287 */ /* 0x000fe4000c000000 */
[----:B------:R-:W-:-:S02]  /*20f0*/  @UP3 USHF.R.U32.HI UR9, URZ, UR11, UR18 ;  /* 0x0000000bff093299 */ /* 0x000fc40008011612 */
[----:B------:R-:W-:Y:S02]  /*2100*/  UIMAD UR12, UR15, UR8, URZ ;  /* 0x000000080f0c72a4 */ /* 0x000fe4000f8e02ff */
[----:B------:R-:W-:Y:S02]  /*2110*/  USEL UR8, UR38, UR29, !UP2 ;  /* 0x0000001d26087287 */ /* 0x000fe4000d000000 */
[----:B------:R-:W-:Y:S02]  /*2120*/  UIMAD UR14, UR15, UR9, URZ ;  /* 0x000000090f0e72a4 */ /* 0x000fe4000f8e02ff */
[----:B------:R-:W-:Y:S02]  /*2130*/  UISETP.GE.AND UP0, UPT, UR6, UR12, UPT ;  /* 0x0000000c0600728c */ /* 0x000fe4000bf06270 */
[----:B------:R-:W-:Y:S02]  /*2140*/  UIMAD.WIDE.U32 UR12, UR6, UR10, URZ ;  /* 0x0000000a060c72a5 */ /* 0x000fe4000f8e00ff */
[----:B------:R-:W-:-:S02]  /*2150*/  UISETP.GE.OR UP0, UPT, UR8, UR14, UP0 ;  /* 0x0000000e0800728c */ /* 0x000fc40008706670 */
        /* <DEDUP_REMOVED lines=19> */
.L_x_33:
[----:B------:R-:W2:Y:S02]  /*2290*/  LDCU UR6, c[0x0][0xb30] ;  /* 0x00016600ff0677ac */ /* 0x000ea40008000800 */
[----:B--2---:R-:W-:-:S09]  /*22a0*/  UISETP.NE.AND UP0, UPT, UR6, 0x1, UPT ;  /* 0x000000010600788c */ /* 0x004fd2000bf05270 */
[----:B------:R-:W-:Y:S05]  /*22b0*/  BRA.U UP0, `(.L_x_34) ;  /* 0x0000000100447547 */ /* 0x000fea000b800000 */
        /* <DEDUP_REMOVED lines=17> */
.L_x_34:
[----:B-1----:R-:W2:Y:S01]  /*23d0*/  LDL R2, [R1] ;  /* 0x0000000001027983 */ /* 0x002ea20000100800 */
[----:B------:R-:W-:Y:S02]  /*23e0*/  R2UR UR6, R252 ;  /* 0x00000000fc0672ca */ /* 0x000fe400000e0000 */
[----:B------:R-:W-:-:S11]  /*23f0*/  PLOP3.LUT P1, PT, PT, PT, PT, 0x80, 0x8 ;  /* 0x000000000008781c */ /* 0x000fd60003f2f070 */
[----:B------:R-:W-:Y:S01]  /*2400*/  UIADD3 UR47, UPT, UPT, UR37, UR6, URZ ;  /* 0x00000006252f7290 */ /* 0x000fe2000fffe0ff */
[----:B--2---:R-:W-:Y:S01]  /*2410*/  R2UR UR8, R2 ;  /* 0x00000000020872ca */ /* 0x004fe200000e0000 */
[----:B------:R-:W-:-:S05]  /*2420*/  VIADD R2, R9, 0x1 ;  /* 0x0000000109027836 */ /* 0x000fca0000000000 */
[----:B------:R-:W-:-:S04]  /*2430*/  ISETP.NE.AND P0, PT, R2, 0x2, PT ;  /* 0x000000020200780c */ /* 0x000fc80003f05270 */
[----:B------:R-:W-:Y:S02]  /*2440*/  SEL R3, RZ, 0x1, P0 ;  /* 0x00000001ff037807 */ /* 0x000fe40000000000 */
[----:B------:R-:W-:Y:S01]  /*2450*/  SEL R9, R2, RZ, P0 ;  /* 0x000000ff02097207 */ /* 0x000fe20000000000 */
[----:B------:R-:W-:Y:S01]  /*2460*/  UIADD3 UR46, UPT, UPT, UR38, UR8, URZ ;  /* 0x00000008262e7290 */ /* 0x000fe2000fffe0ff */
[----:B------:R-:W-:Y:S01]  /*2470*/  LOP3.LUT R12, R12, R3, RZ, 0x3c, !PT ;  /* 0x000000030c0c7212 */ /* 0x000fe200078e3cff */
[----:B------:R-:W-:Y:S10]  /*2480*/  BRA.U UP1, `(.L_x_35) ;  /* 0xfffffff101607547 */ /* 0x000ff4000b83ffff */
[----:B------:R-:W-:Y:S01]  /*2490*/  UIADD3 UR8, UPT, UPT, UR4, 0x28, URZ ;  /* 0x0000002804087890 */ /* 0x000fe2000fffe0ff */
[----:B------:R-:W-:-:S03]  /*24a0*/  SHF.L.U32 R2, R0, 0x1f, RZ ;  /* 0x0000001f00027819 */ /* 0x000fc600000006ff */
[----:B------:R-:W-:-:S09]  /*24b0*/  ULEA UR4, UR7, UR8, 0x3 ;  /* 0x0000000807047291 */ /* 0x000fd2000f8e18ff */
[----:B------:R-:W1:Y:S02]  /*24c0*/  SYNCS.PHASECHK.TRANS64.TRYWAIT P0, [UR4], R2 ;  /* 0x00000002ff0075a7 */ /* 0x000e640008001104 */
[----:B-1----:R-:W-:Y:S05]  /*24d0*/  @!P0 BRA `(.L_x_36) ;  /* 0x0000007c00e08947 */ /* 0x002fea0003800000 */
.L_x_110:
[----:B------:R-:W-:-:S04]  /*24e0*/  UIADD3 UR4, UPT, UPT, UR7, 0x1, URZ ;  /* 0x0000000107047890 */ /* 0x000fc8000fffe0ff */
[----:B------:R-:W-:-:S04]  /*24f0*/  UISETP.NE.AND UP0, UPT, UR4, 0x5, UPT ;  /* 0x000000050400788c */ /* 0x000fc8000bf05270 */
[----:B------:R-:W-:Y:S02]  /*2500*/  USEL UR6, URZ, 0x1, UP0 ;  /* 0x00000001ff067887 */ /* 0x000fe40008000000 */
[----:B------:R-:W-:-:S04]  /*2510*/  USEL UR4, UR4, URZ, UP0 ;  /* 0x000000ff04047287 */ /* 0x000fc80008000000 */
[----:B------:R-:W-:Y:S01]  /*2520*/  ULEA UR5, UR4, UR8, 0x3 ;  /* 0x0000000804057291 */ /* 0x000fe2000f8e18ff */
[----:B------:R-:W-:-:S04]  /*2530*/  LOP3.LUT R0, R0, UR6, RZ, 0x3c, !PT ;  /* 0x0000000600007c12 */ /* 0x000fc8000f8e3cff */
[----:B-1----:R-:W-:-:S04]  /*2540*/  SHF.L.U32 R2, R0, 0x1f, RZ ;  /* 0x0000001f00027819 */ /* 0x002fc800000006ff */
[----:B------:R-:W1:Y:S02]  /*2550*/  SYNCS.PHASECHK.TRANS64.TRYWAIT P0, [UR5], R2 ;  /* 0x00000002ff0075a7 */ /* 0x000e640008001105 */
[----:B-1----:R-:W-:Y:S05]  /*2560*/  @!P0 BRA `(.L_x_37) ;  /* 0x0000007c00d48947 */ /* 0x002fea0003800000 */
.L_x_112:
        /* <DEDUP_REMOVED lines=9> */
.L_x_114:
        /* <DEDUP_REMOVED lines=9> */
.L_x_116:
[----:B------:R-:W-:-:S04]  /*2690*/  UIADD3 UR4, UPT, UPT, UR4, 0x1, URZ ;  /* 0x0000000104047890 */ /* 0x000fc8000fffe0ff */
[----:B------:R-:W-:-:S04]  /*26a0*/  UISETP.NE.AND UP0, UPT, UR4, 0x5, UPT ;  /* 0x000000050400788c */ /* 0x000fc8000bf05270 */
[----:B------:R-:W-:Y:S02]  /*26b0*/  USEL UR5, URZ, 0x1, UP0 ;  /* 0x00000001ff057887 */ /* 0x000fe40008000000 */
[----:B------:R-:W-:-:S04]  /*26c0*/  USEL UR4, UR4, URZ, UP0 ;  /* 0x000000ff04047287 */ /* 0x000fc80008000000 */
[----:B------:R-:W-:Y:S01]  /*26d0*/  ULEA UR4, UR4, UR8, 0x3 ;  /* 0x0000000804047291 */ /* 0x000fe2000f8e18ff */
[----:B-1----:R-:W-:-:S04]  /*26e0*/  LOP3.LUT R2, R0, UR5, RZ, 0x3c, !PT ;  /* 0x0000000500027c12 */ /* 0x002fc8000f8e3cff */
[----:B------:R-:W-:Y:S01]  /*26f0*/  SHF.L.U32 R2, R2, 0x1f, RZ ;  /* 0x0000001f02027819 */ /* 0x000fe200000006ff */
[----:B------:R-:W-:-:S07]  /*2700*/  IMAD.U32 R0, RZ, RZ, UR4 ;  /* 0x00000004ff007e24 */ /* 0x000fce000f8e00ff */
.L_x_40:
[----:B-1----:R1:W2:Y:S02]  /*2710*/  SYNCS.PHASECHK.TRANS64.TRYWAIT P0, [R0+URZ], R2 ;  /* 0x00000002000075a7 */ /* 0x0022a400080011ff */
[----:B--2---:R-:W-:Y:S05]  /*2720*/  @!P0 NANOSLEEP.SYNCS 0x989680 ;  /* 0x009896800000895d */ /* 0x004fea0003900000 */
[----:B------:R-:W2:Y:S02]  /*2730*/  @!P0 SYNCS.PHASECHK.TRANS64 P0, [R0+URZ], R2 ;  /* 0x00000002000085a7 */ /* 0x000ea400080010ff */
[----:B--2---:R-:W-:Y:S05]  /*2740*/  @P0 EXIT ;  /* 0x000000000000094d */ /* 0x004fea0003800000 */
[----:B------:R-:W-:Y:S05]  /*2750*/  BRA `(.L_x_40) ;  /* 0xfffffffc00ec7947 */ /* 0x000fea000383ffff */
.L_x_17:
[----:B------:R-:W-:-:S04]  /*2760*/  UISETP.NE.AND UP0, UPT, UR5, URZ, UPT ;  /* 0x000000ff0500728c */ /* 0x000fc8000bf05270 */
[----:B------:R-:W-:-:S09]  /*2770*/  UISETP.NE.OR UP0, UPT, UR22, 0x1, UP0 ;  /* 0x000000011600788c */ /* 0x000fd20008705670 */
[----:B------:R-:W-:Y:S05]  /*2780*/  BRA.U UP0, `(.L_x_41) ;  /* 0x0000000500507547 */ /* 0x000fea000b800000 */
[----:B------:R-:W-:Y:S01]  /*2790*/  HFMA2 R9, -RZ, RZ, 0, 0 ;  /* 0x00000000ff097431 */ /* 0x000fe200000001ff */
[----:B------:R-:W-:Y:S01]  /*27a0*/  UMOV UR6, 0x400 ;  /* 0x0000040000067882 */ /* 0x000fe20000000000 */
[----:B------:R-:W-:Y:S01]  /*27b0*/  ISETP.NE.AND P2, PT, R14, RZ, PT ;  /* 0x000000ff0e00720c */ /* 0x000fe20003f45270 */
[----:B------:R-:W-:Y:S01]  /*27c0*/  IMAD.MOV.U32 R10, RZ, RZ, 0x1 ;  /* 0x00000001ff0a7424 */ /* 0x000fe200078e00ff */
[----:B------:R-:W-:Y:S01]  /*27d0*/  MOV R4, RZ ;  /* 0x000000ff00047202 */ /* 0x000fe20000000f00 */
[----:B------:R-:W-:Y:S01]  /*27e0*/  IMAD.MOV.U32 R12, RZ, RZ, RZ ;  /* 0x000000ffff0c7224 */ /* 0x000fe200078e00ff */
[----:B------:R-:W-:Y:S01]  /*27f0*/  ULEA UR6, UR5, UR6, 0x18 ;  /* 0x0000000605067291 */ /* 0x000fe2000f8ec0ff */
[----:B------:R-:W-:Y:S02]  /*2800*/  IMAD.MOV.U32 R11, RZ, RZ, RZ ;  /* 0x000000ffff0b7224 */ /* 0x000fe400078e00ff */
[----:B------:R-:W-:-:S09]  /*2810*/  UMOV UR5, URZ ;  /* 0x000000ff00057c82 */ /* 0x000fd20008000000 */
.L_x_45:
[----:B-1----:R-:W-:Y:S02]  /*2820*/  LEA R0, R4, UR6, 0x3 ;  /* 0x0000000604007c11 */ /* 0x002fe4000f8e18ff */
[----:B------:R-:W-:-:S03]  /*2830*/  SHF.L.U32 R2, R11, 0x1f, RZ ;  /* 0x0000001f0b027819 */ /* 0x000fc600000006ff */
[----:B------:R-:W-:Y:S01]  /*2840*/  VIADD R3, R0, 0xe0 ;  /* 0x000000e000037836 */ /* 0x000fe20000000000 */
[----:B------:R-:W1:Y:S02]  /*2850*/  SYNCS.PHASECHK.TRANS64.TRYWAIT P0, [R0+URZ+0xd0], R2 ;  /* 0x0000d002000075a7 */ /* 0x000e6400080011ff */
[----:B-1----:R-:W-:Y:S05]  /*2860*/  @!P0 BRA `(.L_x_42) ;  /* 0x0000007c005c8947 */ /* 0x002fea0003800000 */
.L_x_117:
[----:B------:R-:W-:Y:S01]  /*2870*/  ULEA UR4, UR5, UR6, 0x3 ;  /* 0x0000000605047291 */ /* 0x000fe2000f8e18ff */
[----:B-1----:R-:W-:Y:S01]  /*2880*/  PRMT R0, RZ, 0x654, R3 ;  /* 0x00000654ff007816 */ /* 0x002fe20000000003 */
[----:B------:R-:W-:Y:S01]  /*2890*/  @!P2 IMAD.MOV.U32 R5, RZ, RZ, 0x10 ;  /* 0x00000010ff05a424 */ /* 0x000fe200078e00ff */
[----:B------:R-:W-:Y:S01]  /*28a0*/  SHF.L.U32 R2, R10, 0x1f, RZ ;  /* 0x0000001f0a027819 */ /* 0x000fe200000006ff */
[----:B------:R-:W-:Y:S01]  /*28b0*/  UIADD3 UR7, UPT, UPT, UR4, 0x70, URZ ;  /* 0x0000007004077890 */ /* 0x000fe2000fffe0ff */
[----:B------:R1:W-:Y:S04]  /*28c0*/  SYNCS.ARRIVE.TRANS64.RED.A1T0 RZ, [R0+URZ], RZ ;  /* 0x000000ff00ff79a7 */ /* 0x0003e800081004ff */
[----:B------:R-:W3:Y:S01]  /*28d0*/  SYNCS.PHASECHK.TRANS64.TRYWAIT P0, [UR4+0x80], R2 ;  /* 0x00008002ff0075a7 */ /* 0x000ee20008001104 */
[----:B-1----:R-:W-:-:S05]  /*28e0*/  IMAD.U32 R0, RZ, RZ, UR7 ;  /* 0x00000007ff007e24 */ /* 0x002fca000f8e00ff */
[----:B------:R-:W-:Y:S01]  /*28f0*/  PRMT R0, R14, 0x654, R0 ;  /* 0x000006540e007816 */ /* 0x000fe20000000000 */
[----:B---3--:R-:W-:Y:S06]  /*2900*/  @!P0 BRA `(.L_x_43) ;  /* 0x0000007c00488947 */ /* 0x008fec0003800000 */
.L_x_119:
[----:B------:R-:W-:Y:S01]  /*2910*/  ULEA UR8, UR5, UR6, 0x4 ;  /* 0x0000000605087291 */ /* 0x000fe2000f8e20ff */
[----:B------:R-:W-:Y:S01]  /*2920*/  SEL R13, R0, R13, !P2 ;  /* 0x0000000d000d7207 */ /* 0x000fe20005000000 */
[----:B------:R-:W-:Y:S01]  /*2930*/  UIADD3 UR9, UPT, UPT, UR4, 0x70, URZ ;  /* 0x0000007004097890 */ /* 0x000fe2000fffe0ff */
[----:B------:R-:W-:Y:S01]  /*2940*/  LEA R0, R9, UR6, 0x3 ;  /* 0x0000000609007c11 */ /* 0x000fe2000f8e18ff */
[----:B------:R-:W-:Y:S01]  /*2950*/  UIADD3 UR8, UPT, UPT, UR8, 0x100, URZ ;  /* 0x0000010008087890 */ /* 0x000fe2000fffe0ff */
[----:B-1----:R-:W-:Y:S01]  /*2960*/  SHF.L.U32 R2, R12, 0x1f, RZ ;  /* 0x0000001f0c027819 */ /* 0x002fe200000006ff */
[----:B------:R1:W-:Y:S01]  /*2970*/  @!P2 SYNCS.ARRIVE.TRANS64.RED RZ, [R13+URZ], R5 ;  /* 0x000000050dffa9a7 */ /* 0x0003e200080004ff */
[----:B------:R-:W-:Y:S01]  /*2980*/  UIADD3 UR4, UPT, UPT, UR5, 0x1, URZ ;  /* 0x0000000105047890 */ /* 0x000fe2000fffe0ff */
[----:B------:R-:W-:-:S03]  /*2990*/  VIADD R8, R4, 0x1 ;  /* 0x0000000104087836 */ /* 0x000fc60000000000 */
[----:B------:R-:W-:Y:S02]  /*29a0*/  UISETP.NE.AND UP0, UPT, UR4, 0x2, UPT ;  /* 0x000000020400788c */ /* 0x000fe4000bf05270 */
[----:B------:R-:W-:Y:S06]  /*29b0*/  UGETNEXTWORKID.BROADCAST [UR8], [UR9] ;  /* 0x00000000080073ca */ /* 0x000fec0008000100 */
[----:B------:R-:W-:Y:S01]  /*29c0*/  USEL UR7, URZ, 0x1, UP0 ;  /* 0x00000001ff077887 */ /* 0x000fe20008000000 */
[----:B------:R-:W-:Y:S01]  /*29d0*/  ISETP.NE.AND P0, PT, R8, 0x2, PT ;  /* 0x000000020800780c */ /* 0x000fe20003f05270 */
[----:B------:R-:W-:Y:S01]  /*29e0*/  USEL UR5, UR4, URZ, UP0 ;  /* 0x000000ff04057287 */ /* 0x000fe20008000000 */
[----:B------:R-:W3:Y:S03]  /*29f0*/  SYNCS.PHASECHK.TRANS64.TRYWAIT P1, [R0+URZ+0x70], R2 ;  /* 0x00007002000075a7 */ /* 0x000ee600080211ff */
[----:B------:R-:W-:Y:S01]  /*2a00*/  LOP3.LUT R10, R10, UR7, RZ, 0x3c, !PT ;  /* 0x000000070a0a7c12 */ /* 0x000fe2000f8e3cff */
[----:B-1-3--:R-:W-:Y:S07]  /*2a10*/  @!P1 BRA `(.L_x_44) ;  /* 0x0000007c001c9947 */ /* 0x00afee0003800000 */
.L_x_120:
[----:B-1----:R-:W-:Y:S01]  /*2a20*/  LEA R2, R9, UR6, 0x4 ;  /* 0x0000000609027c11 */ /* 0x002fe2000f8e20ff */
[----:B------:R-:W-:-:S04]  /*2a30*/  VIADD R0, R0, 0x80 ;  /* 0x0000008000007836 */ /* 0x000fc80000000000 */
[----:B------:R1:W3:Y:S01]  /*2a40*/  LDS.128 R4, [R2+0x100] ;  /* 0x0001000002047984 */ /* 0x0002e20000000c00 */
[----:B------:R-:W-:Y:S01]  /*2a50*/  PRMT R0, RZ, 0x654, R0 ;  /* 0x00000654ff007816 */ /* 0x000fe20000000000 */
[----:B------:R-:W-:Y:S01]  /*2a60*/  @!PT LDS RZ, [RZ] ;  /* 0x00000000fffff984 */ /* 0x000fe20000000800 */
[----:B------:R-:W-:Y:S01]  /*2a70*/  @!PT LDS RZ, [RZ] ;  /* 0x00000000fffff984 */ /* 0x000fe20000000800 */
[----:B------:R-:W-:Y:S01]  /*2a80*/  @!PT LDS RZ, [RZ] ;  /* 0x00000000fffff984 */ /* 0x000fe20000000800 */
[----:B------:R-:W-:Y:S01]  /*2a90*/  @!PT LDS RZ, [RZ] ;  /* 0x00000000fffff984 */ /* 0x000fe20000000800 */
[----:B------:R4:W-:Y:S06]  /*2aa0*/  MEMBAR.ALL.CTA ;  /* 0x0000000000007992 */ /* 0x0009ec0000008000 */
[----:B----4-:R-:W4:Y:S01]  /*2ab0*/  FENCE.VIEW.ASYNC.S ;  /* 0x00000000000073c6 */ /* 0x010f220000000000 */
[----:B-1----:R-:W-:-:S04]  /*2ac0*/  SEL R2, RZ, 0x1, P0 ;  /* 0x00000001ff027807 */ /* 0x002fc80000000000 */
[----:B------:R-:W-:Y:S01]  /*2ad0*/  LOP3.LUT R11, R11, R2, RZ, 0x3c, !PT ;  /* 0x000000020b0b7212 */ /* 0x000fe200078e3cff */
[----:B----4-:R1:W-:Y:S01]  /*2ae0*/  SYNCS.ARRIVE.TRANS64.RED.A1T0 RZ, [R0+URZ], RZ ;  /* 0x000000ff00ff79a7 */ /* 0x0103e200081004ff */
[----:B---3--:R-:W-:Y:S02]  /*2af0*/  LOP3.LUT P3, RZ, R6, 0x1, RZ, 0xc0, !PT ;  /* 0x0000000106ff7812 */ /* 0x008fe4000786c0ff */
[----:B------:R-:W-:Y:S01]  /*2b00*/  SEL R4, R8, RZ, P0 ;  /* 0x000000ff08047207 */ /* 0x000fe20000000000 */
[----:B-1----:R-:W-:-:S05]  /*2b10*/  VIADD R0, R9, 0x1 ;  /* 0x0000000109007836 */ /* 0x002fca0000000000 */
[----:B------:R-:W-:-:S04]  /*2b20*/  ISETP.NE.AND P1, PT, R0, 0x2, PT ;  /* 0x000000020000780c */ /* 0x000fc80003f25270 */
[----:B------:R-:W-:Y:S02]  /*2b30*/  SEL R3, RZ, 0x1, P1 ;  /* 0x00000001ff037807 */ /* 0x000fe40000800000 */
[----:B------:R-:W-:Y:S02]  /*2b40*/  SEL R9, R0, RZ, P1 ;  /* 0x000000ff00097207 */ /* 0x000fe40000800000 */
[----:B------:R-:W-:Y:S01]  /*2b50*/  LOP3.LUT R12, R12, R3, RZ, 0x3c, !PT ;  /* 0x000000030c0c7212 */ /* 0x000fe200078e3cff */
[----:B------:R-:W-:Y:S06]  /*2b60*/  @P3 BRA `(.L_x_45) ;  /* 0xfffffffc002c3947 */ /* 0x000fec000383ffff */
[----:B------:R-:W-:Y:S01]  /*2b70*/  ULEA UR4, UR5, UR6, 0x3 ;  /* 0x0000000605047291 */ /* 0x000fe2000f8e18ff */
[----:B------:R-:W-:-:S08]  /*2b80*/  SHF.L.U32 R0, R10, 0x1f, RZ ;  /* 0x0000001f0a007819 */ /* 0x000fd000000006ff */
[----:B------:R-:W1:Y:S02]  /*2b90*/  SYNCS.PHASECHK.TRANS64 P0, [UR4+0x80], R0 ;  /* 0x00008000ff0075a7 */ /* 0x000e640008001004 */
[----:B-1----:R-:W-:Y:S05]  /*2ba0*/  @P0 BRA `(.L_x_46) ;  /* 0x0000000000080947 */ /* 0x002fea0003800000 */
[----:B------:R-:W1:Y:S02]  /*2bb0*/  SYNCS.PHASECHK.TRANS64.TRYWAIT P0, [UR4+0x80], R0 ;  /* 0x00008000ff0075a7 */ /* 0x000e640008001104 */
[----:B-1----:R-:W-:Y:S05]  /*2bc0*/  @!P0 BRA `(.L_x_47) ;  /* 0x0000007800c48947 */ /* 0x002fea0003800000 */
.L_x_46:
[----:B------:R-:W-:-:S04]  /*2bd0*/  UIADD3 UR7, UPT, UPT, UR5, 0x1, URZ ;  /* 0x0000000105077890 */ /* 0x000fc8000fffe0ff */
[----:B------:R-:W-:-:S04]  /*2be0*/  UISETP.NE.AND UP0, UPT, UR7, 0x2, UPT ;  /* 0x000000020700788c */ /* 0x000fc8000bf05270 */
[----:B------:R-:W-:Y:S02]  /*2bf0*/  USEL UR8, URZ, 0x1, UP0 ;  /* 0x00000001ff087887 */ /* 0x000fe40008000000 */
[----:B------:R-:W-:-:S04]  /*2c00*/  USEL UR7, UR7, URZ, UP0 ;  /* 0x000000ff07077287 */ /* 0x000fc80008000000 */
[----:B------:R-:W-:Y:S01]  /*2c10*/  ULEA UR7, UR7, UR6, 0x3 ;  /* 0x0000000607077291 */ /* 0x000fe2000f8e18ff */
[----:B-1----:R-:W-:-:S04]  /*2c20*/  LOP3.LUT R2, R10, UR8, RZ, 0x3c, !PT ;  /* 0x000000080a027c12 */ /* 0x002fc8000f8e3cff */
[----:B------:R-:W-:-:S04]  /*2c30*/  SHF.L.U32 R0, R2, 0x1f, RZ ;  /* 0x0000001f02007819 */ /* 0x000fc800000006ff */
[----:B------:R-:W1:Y:S02]  /*2c40*/  SYNCS.PHASECHK.TRANS64 P0, [UR7+0x80], R0 ;  /* 0x00008000ff0075a7 */ /* 0x000e640008001007 */
[----:B-12---:R-:W-:Y:S05]  /*2c50*/  @P0 EXIT ;  /* 0x000000000000094d */ /* 0x006fea0003800000 */
[----:B------:R-:W-:Y:S02]  /*2c60*/  SHF.L.U32 R2, R2, 0x1f, RZ ;  /* 0x0000001f02027819 */ /* 0x000fe400000006ff */
[----:B------:R-:W-:-:S07]  /*2c70*/  MOV R0, UR7 ;  /* 0x0000000700007c02 */ /* 0x000fce0008000f00 */
.L_x_48:
[----:B-1----:R1:W2:Y:S02]  /*2c80*/  SYNCS.PHASECHK.TRANS64.TRYWAIT P0, [R0+URZ+0x80], R2 ;  /* 0x00008002000075a7 */ /* 0x0022a400080011ff */
[----:B--2---:R-:W-:Y:S05]  /*2c90*/  @!P0 NANOSLEEP.SYNCS 0x989680 ;  /* 0x009896800000895d */ /* 0x004fea0003900000 */
[----:B------:R-:W2:Y:S02]  /*2ca0*/  @!P0 SYNCS.PHASECHK.TRANS64 P0, [R0+URZ+0x80], R2 ;  /* 0x00008002000085a7 */ /* 0x000ea400080010ff */
[----:B--2---:R-:W-:Y:S05]  /*2cb0*/  @P0 EXIT ;  /* 0x000000000000094d */ /* 0x004fea0003800000 */
[----:B------:R-:W-:Y:S05]  /*2cc0*/  BRA `(.L_x_48) ;  /* 0xfffffffc00ec7947 */ /* 0x000fea000383ffff */
.L_x_41:
[----:B------:R-:W-:-:S09]  /*2cd0*/  UISETP.NE.AND UP0, UPT, UR22, URZ, UPT ;  /* 0x000000ff1600728c */ /* 0x000fd2000bf05270 */
[----:B------:R-:W-:Y:S05]  /*2ce0*/  BRA.U UP0, `(.L_x_49) ;  /* 0x0000000d00cc7547 */ /* 0x000fea000b800000 */
[----:B------:R-:W-:Y:S01]  /*2cf0*/  UMOV UR4, 0x40 ;  /* 0x0000004000047882 */ /* 0x000fe20000000000 */
[----:B------:R-:W-:Y:S01]  /*2d00*/  NOP ;  /* 0x0000000000007918 */ /* 0x000fe20000000000 */
[----:B------:R-:W-:-:S03]  /*2d10*/  ULEA UR6, UR5, UR4, 0x18 ;  /* 0x0000000405067291 */ /* 0x000fc6000f8ec0ff */
[----:B------:R-:W-:Y:S02]  /*2d20*/  UMOV UR4, 0x400 ;  /* 0x0000040000047882 */ /* 0x000fe40000000000 */
[----:B------:R-:W-:-:S04]  /*2d30*/  ULEA UR5, UR5, UR4, 0x18 ;  /* 0x0000000405057291 */ /* 0x000fc8000f8ec0ff */
[----:B-1----:R-:W1:Y:S02]  /*2d40*/  LDS.U8 R0, [UR6+0x1c] ;  /* 0x00001c06ff007984 */ /* 0x002e640008000000 */
[----:B-1----:R-:W-:-:S13]  /*2d50*/  ISETP.NE.AND P0, PT, R0, RZ, PT ;  /* 0x000000ff0000720c */ /* 0x002fda0003f05270 */
[----:B------:R-:W-:Y:S05]  /*2d60*/  @P0 BRA `(.L_x_50) ;  /* 0x0000000000580947 */ /* 0x000fea0003800000 */
[----:B------:R-:W-:-:S13]  /*2d70*/  ELECT P0, URZ, PT ;  /* 0x0000000000ff782f */ /* 0x000fda0003800000 */
[----:B------:R-:W-:Y:S05]  /*2d80*/  @!P0 BRA `(.L_x_51) ;  /* 0x0000000000608947 */ /* 0x000fea0003800000 */
[----:B------:R-:W-:Y:S01]  /*2d90*/  UMOV UR4, 0x10 ;  /* 0x0000001000047882 */ /* 0x000fe20000000000 */
[----:B------:R-:W-:Y:S01]  /*2da0*/  HFMA2 R2, -RZ, RZ, 0, 5.9604644775390625e-08 ;  /* 0x00000001ff027431 */ /* 0x000fe200000001ff */
[----:B------:R-:W-:-:S03]  /*2db0*/  MOV R3, 0xffff ;  /* 0x0000ffff00037802 */ /* 0x000fc60000000f00 */
[----:B------:R-:W-:Y:S04]  /*2dc0*/  DEPBAR.LE SB1, 0x36 ;  /* 0x00009d800000791a */ /* 0x000fe80000000000 */
[----:B------:R-:W1:Y:S02]  /*2dd0*/  UTCATOMSWS.FIND_AND_SET.ALIGN UP0, UR4, UR4 ;  /* 0x00000004000475e3 */ /* 0x000e640008000800 */
[----:B-1----:R-:W-:Y:S01]  /*2de0*/  MOV R0, UR4 ;  /* 0x0000000400007c02 */ /* 0x002fe20008000f00 */
[----:B------:R-:W-:Y:S06]  /*2df0*/  BRA.U UP0, `(.L_x_52) ;  /* 0x0000000100187547 */ /* 0x000fec000b800000 */
.L_x_53:
[----:B------:R-:W-:Y:S05]  /*2e00*/  NANOSLEEP 0x64 ;  /* 0x000000640000795d */ /* 0x000fea0003800000 */
[----:B------:R-:W-:-:S05]  /*2e10*/  UMOV UR4, 0x10 ;  /* 0x0000001000047882 */ /* 0x000fca0000000000 */
[----:B------:R-:W-:Y:S04]  /*2e20*/  DEPBAR.LE SB1, 0x36 ;  /* 0x00009d800000791a */ /* 0x000fe80000000000 */
[----:B------:R-:W1:Y:S02]  /*2e30*/  UTCATOMSWS.FIND_AND_SET.ALIGN UP0, UR4, UR4 ;  /* 0x00000004000475e3 */ /* 0x000e640008000800 */
[----:B-1----:R-:W-:Y:S01]  /*2e40*/  MOV R0, UR4 ;  /* 0x0000000400007c02 */ /* 0x002fe20008000f00 */
[----:B------:R-:W-:Y:S05]  /*2e50*/  BRA.U !UP0, `(.L_x_53) ;  /* 0xfffffffd08e87547 */ /* 0x000fea000b83ffff */
.L_x_52:
[-C--:B------:R-:W-:Y:S02]  /*2e60*/  SHF.L.U32 R3, R3, R0.reuse, RZ ;  /* 0x0000000003037219 */ /* 0x080fe400000006ff */
[----:B------:R-:W-:Y:S01]  /*2e70*/  SHF.L.U32 R2, R2, R0, RZ ;  /* 0x0000000002027219 */ /* 0x000fe200000006ff */
[----:B------:R-:W-:Y:S02]  /*2e80*/  IMAD.SHL.U32 R0, R0, 0x20, RZ ;  /* 0x0000002000007824 */ /* 0x000fe400078e00ff */
[----:B------:R1:W-:Y:S04]  /*2e90*/  ATOMS.OR RZ, [UR6+0x14], R3 ;  /* 0x00001403ffff798c */ /* 0x0003e8000b000006 */
[----:B------:R1:W-:Y:S04]  /*2ea0*/  ATOMS.OR RZ, [UR6+0x18], R2 ;  /* 0x00001802ffff798c */ /* 0x0003e8000b000006 */
[----:B------:R1:W-:Y:S01]  /*2eb0*/  STS [UR5+0x120], R0 ;  /* 0x00012000ff007988 */ /* 0x0003e20008000805 */
[----:B------:R-:W-:Y:S05]  /*2ec0*/  BRA `(.L_x_51) ;  /* 0x0000000000107947 */ /* 0x000fea0003800000 */
.L_x_50:
[----:B------:R-:W-:Y:S02]  /*2ed0*/  MOV R0, 0xffffffff ;  /* 0xffffffff00007802 */ /* 0x000fe40000000f00 */
[----:B------:R-:W-:-:S03]  /*2ee0*/  MOV R2, 0x2f10 ;  /* 0x00002f1000027802 */ /* 0x000fc60000000f00 */
[----:B------:R1:W-:Y:S04]  /*2ef0*/  STS [UR5+0x120], R0 ;  /* 0x00012000ff007988 */ /* 0x0003e80008000805 */
[----:B-12---:R-:W-:Y:S05]  /*2f00*/  CALL.REL.NOINC `($__internal_1_$__cuda_sm10x_tcgen05_guardrail_trap_phase_invalid_during_alloc) ;  /* 0x0000007c00487944 */ /* 0x006fea0003c00000 */
.L_x_51:
[----:B------:R-:W-:Y:S05]  /*2f10*/  WARPSYNC.ALL ;  /* 0x0000000000007948 */ /* 0x000fea0003800000 */
[----:B------:R-:W3:Y:S01]  /*2f20*/  S2UR UR4, SR_CgaCtaId ;  /* 0x00000000000479c3 */ /* 0x000ee20000008800 */
[----:B------:R-:W-:Y:S01]  /*2f30*/  UMOV UR27, 0x400 ;  /* 0x00000400001b7882 */ /* 0x000fe20000000000 */
[----:B------:R-:W-:-:S06]  /*2f40*/  NOP ;  /* 0x0000000000007918 */ /* 0x000fcc0000000000 */
[----:B------:R-:W-:Y:S06]  /*2f50*/  BAR.ARV 0x6, 0xa0 ;  /* 0x0182800000007b1d */ /* 0x000fec0000002000 */
[----:B------:R-:W4:Y:S01]  /*2f60*/  LDCU UR6, c[0x0][0x38c] ;  /* 0x00007180ff0677ac */ /* 0x000f220008000800 */
[----:B------:R-:W-:Y:S02]  /*2f70*/  HFMA2 R12, -RZ, RZ, 0, 0 ;  /* 0x00000000ff0c7431 */ /* 0x000fe400000001ff */
[----:B------:R-:W-:Y:S02]  /*2f80*/  IMAD.MOV.U32 R7, RZ, RZ, 0x1 ;  /* 0x00000001ff077424 */ /* 0x000fe400078e00ff */
[----:B-1----:R-:W-:Y:S01]  /*2f90*/  IMAD.MOV.U32 R2, RZ, RZ, RZ ;  /* 0x000000ffff027224 */ /* 0x002fe200078e00ff */
[----:B------:R-:W-:Y:S01]  /*2fa0*/  UMOV UR29, URZ ;  /* 0x000000ff001d7c82 */ /* 0x000fe20008000000 */
[----:B------:R-:W-:Y:S01]  /*2fb0*/  UMOV UR23, URZ ;  /* 0x000000ff00177c82 */ /* 0x000fe20008000000 */
[----:B------:R-:W-:Y:S01]  /*2fc0*/  UMOV UR38, 0x0 ;  /* 0x0000000000267882 */ /* 0x000fe20000000000 */
[----:B------:R-:W-:Y:S01]  /*2fd0*/  UMOV UR39, 0x43c04a0 ;  /* 0x043c04a000277882 */ /* 0x000fe20000000000 */
[----:B------:R-:W-:Y:S01]  /*2fe0*/  UMOV UR36, 0x0 ;  /* 0x0000000000247882 */ /* 0x000fe20000000000 */
[----:B---3--:R-:W-:Y:S01]  /*2ff0*/  ULEA UR27, UR4, UR27, 0x18 ;  /* 0x0000001b041b7291 */ /* 0x008fe2000f8ec0ff */
[----:B------:R-:W1:Y:S03]  /*3000*/  LDCU UR4, c[0x0][0x38c] ;  /* 0x00007180ff0477ac */ /* 0x000e660008000800 */
[----:B------:R-:W-:Y:S01]  /*3010*/  UIADD3 UR5, UPT, UPT, UR27, 0x7a00, URZ ;  /* 0x00007a001b057890 */ /* 0x000fe2000fffe0ff */
[----:B------:R-:W-:-:S04]  /*3020*/  UMOV UR37, 0x43c04a0 ;  /* 0x043c04a000257882 */ /* 0x000fc80000000000 */
[----:B------:R-:W3:Y:S01]  /*3030*/  LDS R0, [UR27+0x120] ;  /* 0x0001201bff007984 */ /* 0x000ee20008000800 */
[----:B------:R-:W-:Y:S02]  /*3040*/  USHF.R.U32.HI UR5, URZ, 0x4, UR5 ;  /* 0x00000004ff057899 */ /* 0x000fe40008011605 */
[----:B----4-:R-:W-:Y:S02]  /*3050*/  UISETP.GE.AND UP4, UPT, UR6, 0x1, UPT ;  /* 0x000000010600788c */ /* 0x010fe4000bf86270 */
[----:B------:R-:W-:Y:S01]  /*3060*/  ULOP3.LUT UR5, UR5, 0x3fff, URZ, 0xc0, !UPT ;  /* 0x00003fff05057892 */ /* 0x000fe2000f8ec0ff */
[----:B------:R-:W-:Y:S01]  /*3070*/  UMOV UR34, 0x0 ;  /* 0x0000000000227882 */ /* 0x000fe20000000000 */
[----:B------:R-:W-:Y:S02]  /*3080*/  UMOV UR35, 0x43c04a0 ;  /* 0x043c04a000237882 */ /* 0x000fe40000000000 */
[----:B------:R-:W-:Y:S02]  /*3090*/  ULOP3.LUT UR28, UR5, 0x10000, URZ, 0xfc, !UPT ;  /* 0x00010000051c7892 */ /* 0x000fe4000f8efcff */
[----:B-1----:R-:W-:Y:S01]  /*30a0*/  UIADD3 UR4, UPT, UPT, UR4, 0x7f, URZ ;  /* 0x0000007f04047890 */ /* 0x002fe2000fffe0ff */
[----:B------:R-:W-:Y:S01]  /*30b0*/  UMOV UR32, 0x0 ;  /* 0x0000000000207882 */ /* 0x000fe20000000000 */
[----:B------:R-:W-:-:S02]  /*30c0*/  UMOV UR33, 0x43c04a0 ;  /* 0x043c04a000217882 */ /* 0x000fc40000000000 */
[----:B------:R-:W-:-:S04]  /*30d0*/  USHF.R.S32.HI UR31, URZ, 0x1f, UR4 ;  /* 0x0000001fff1f7899 */ /* 0x000fc80008011404 */
[----:B------:R-:W-:Y:S02]  /*30e0*/  ULEA.HI UR31, UR31, UR4, URZ, 0x7 ;  /* 0x000000041f1f7291 */ /* 0x000fe4000f8f38ff */
[----:B------:R-:W-:Y:S02]  /*30f0*/  UIADD3 UR4, UPT, UPT, UR27, 0x11a00, URZ ;  /* 0x00011a001b047890 */ /* 0x000fe4000fffe0ff */
[----:B------:R-:W-:Y:S02]  /*3100*/  USHF.R.S32.HI UR31, URZ, 0x7, UR31 ;  /* 0x00000007ff1f7899 */ /* 0x000fe4000801141f */
[----:B------:R-:W-:Y:S02]  /*3110*/  USHF.R.U32.HI UR4, URZ, 0x4, UR4 ;  /* 0x00000004ff047899 */ /* 0x000fe40008011604 */
[----:B------:R-:W-:Y:S02]  /*3120*/  UISETP.LT.AND UP0, UPT, UR31, 0x1, UPT ;  /* 0x000000011f00788c */ /* 0x000fe4000bf01270 */
[----:B------:R-:W-:-:S02]  /*3130*/  ULOP3.LUT UR4, UR4, 0x3fff, URZ, 0xc0, !UPT ;  /* 0x00003fff04047892 */ /* 0x000fc4000f8ec0ff */
[----:B------:R-:W-:Y:S02]  /*3140*/  USEL UR40, UR31, 0x1, !UP0 ;  /* 0x000000011f287887 */ /* 0x000fe4000c000000 */
[----:B------:R-:W-:Y:S02]  /*3150*/  ULOP3.LUT UR4, UR4, 0x10000, URZ, 0xfc, !UPT ;  /* 0x0001000004047892 */ /* 0x000fe4000f8efcff */
[----:B------:R-:W-:Y:S01]  /*3160*/  UIADD3 UR40, UPT, UPT, -UR40, URZ, URZ ;  /* 0x000000ff28287290 */ /* 0x000fe2000fffe1ff */
[----:B---3--:R-:W-:Y:S02]  /*3170*/  R2UR UR41, R0 ;  /* 0x00000000002972ca */ /* 0x008fe400000e0000 */
[----:B------:R-:W-:-:S13]  /*3180*/  MOV R0, RZ ;  /* 0x000000ff00007202 */ /* 0x000fda0000000f00 */
.L_x_60:
[----:B------:R-:W-:Y:S02]  /*3190*/  LEA R3, R2, UR27, 0x3 ;  /* 0x0000001b02037c11 */ /* 0x000fe4000f8e18ff */
[----:B------:R-:W-:Y:S02]  /*31a0*/  SHF.L.U32 R4, R12, 0x1f, RZ ;  /* 0x0000001f0c047819 */ /* 0x000fe400000006ff */
[----:B------:R-:W-:Y:S01]  /*31b0*/  PLOP3.LUT P0, PT, PT, PT, UP4, 0x80, 0x8 ;  /* 0x000000000008781c */ /* 0x000fe20003f0f048 */
[----:B------:R-:W-:Y:S01]  /*31c0*/  VIADD R5, R3, 0x80 ;  /* 0x0000008003057836 */ /* 0x000fe20000000000 */
[----:B-1----:R-:W1:Y:S02]  /*31d0*/  SYNCS.PHASECHK.TRANS64.TRYWAIT P1, [R3+URZ+0x70], R4 ;  /* 0x00007004030075a7 */ /* 0x002e6400080211ff */
[----:B-1----:R-:W-:Y:S09]  /*31e0*/  @!P1 BRA `(.L_x_54) ;  /* 0x0000007400549947 */ /* 0x002ff20003800000 */
.L_x_122:
[----:B------:R-:W-:Y:S01]  /*31f0*/  LEA R6, R2, UR27, 0x4 ;  /* 0x0000001b02067c11 */ /* 0x000fe2000f8e20ff */
[----:B------:R-:W-:Y:S01]  /*3200*/  @UP4 ULEA UR5, UR23, UR27, 0x3 ;  /* 0x0000001b17054291 */ /* 0x000fe2000f8e18ff */
[----:B------:R-:W-:Y:S01]  /*3210*/  PLOP3.LUT P1, PT, PT, PT, PT, 0x80, 0x8 ;  /* 0x000000000008781c */ /* 0x000fe20003f2f070 */
[----:B------:R-:W-:Y:S01]  /*3220*/  ULEA UR30, UR29, UR27, 0x3 ;  /* 0x0000001b1d1e7291 */ /* 0x000fe2000f8e18ff */
[----:B------:R-:W-:Y:S01]  /*3230*/  PRMT R5, RZ, 0x654, R5 ;  /* 0x00000654ff057816 */ /* 0x000fe20000000005 */
[----:B------:R3:W4:Y:S01]  /*3240*/  LDS.128 R8, [R6+0x100] ;  /* 0x0001000006087984 */ /* 0x0007220000000c00 */
[----:B-1----:R-:W-:Y:S02]  /*3250*/  @P0 SHF.L.U32 R4, R0, 0x1f, RZ ;  /* 0x0000001f00040819 */ /* 0x002fe400000006ff */
[----:B------:R-:W-:Y:S01]  /*3260*/  SHF.L.U32 R3, R7, 0x1f, RZ ;  /* 0x0000001f07037819 */ /* 0x000fe200000006ff */
[----:B------:R-:W-:Y:S01]  /*3270*/  @!PT LDS RZ, [RZ] ;  /* 0x00000000fffff984 */ /* 0x000fe20000000800 */
[----:B------:R-:W-:Y:S01]  /*3280*/  @!PT LDS RZ, [RZ] ;  /* 0x00000000fffff984 */ /* 0x000fe20000000800 */
[----:B------:R-:W-:Y:S01]  /*3290*/  @!PT LDS RZ, [RZ] ;  /* 0x00000000fffff984 */ /* 0x000fe20000000800 */
[----:B------:R-:W-:Y:S01]  /*32a0*/  @!PT LDS RZ, [RZ] ;  /* 0x00000000fffff984 */ /* 0x000fe20000000800 */
[----:B------:R1:W-:Y:S06]  /*32b0*/  MEMBAR.ALL.CTA ;  /* 0x0000000000007992 */ /* 0x0003ec0000008000 */
[----:B-1----:R-:W1:Y:S02]  /*32c0*/  FENCE.VIEW.ASYNC.S ;  /* 0x00000000000073c6 */ /* 0x002e640000000000 */
[----:B-1----:R3:W-:Y:S01]  /*32d0*/  SYNCS.ARRIVE.TRANS64.RED.A1T0 RZ, [R5+URZ], RZ ;  /* 0x000000ff05ff79a7 */ /* 0x0027e200081004ff */
[----:B------:R3:W1:Y:S01]  /*32e0*/  @P0 SYNCS.PHASECHK.TRANS64.TRYWAIT P1, [UR5], R4 ;  /* 0x00000004ff0005a7 */ /* 0x0006620008021105 */
[----:B------:R-:W-:-:S04]  /*32f0*/  ULEA.HI UR5, UR29, UR29, URZ, 0x1 ;  /* 0x0000001d1d057291 */ /* 0x000fc8000f8f08ff */
[----:B------:R-:W-:Y:S02]  /*3300*/  ULOP3.LUT UR6, UR5, 0xffe, URZ, 0xc0, !UPT ;  /* 0x00000ffe05067892 */ /* 0x000fe4000f8ec0ff */
[----:B------:R-:W-:Y:S02]  /*3310*/  USHF.R.U32.HI UR22, URZ, 0x1, UR5 ;  /* 0x00000001ff167899 */ /* 0x000fe40008011605 */
[----:B------:R-:W-:Y:S02]  /*3320*/  UIADD3 UR5, UPT, UPT, -UR6, UR29, URZ ;  /* 0x0000001d06057290 */ /* 0x000fe4000fffe1ff */
[----:B------:R-:W-:-:S04]  /*3330*/  UIMAD UR22, UR22, 0xf0, UR41 ;  /* 0x000000f0161678a4 */ /* 0x000fc8000f8e0229 */
[----:B------:R-:W-:Y:S01]  /*3340*/  ULEA UR22, UR5, UR22, 0x14 ;  /* 0x0000001605167291 */ /* 0x000fe2000f8ea0ff */
[----:B------:R-:W5:Y:S02]  /*3350*/  SYNCS.PHASECHK.TRANS64.TRYWAIT P0, [UR30+0xb0], R3 ;  /* 0x0000b003ff0075a7 */ /* 0x000f64000800111e */
[----:B-1-345:R-:W-:Y:S09]  /*3360*/  @!P0 BRA `(.L_x_55) ;  /* 0x0000007400088947 */ /* 0x03aff20003800000 */
.L_x_124:
[----:B-1----:R-:W-:Y:S01]  /*3370*/  IADD3 R4, PT, PT, R2, 0x1, RZ ;  /* 0x0000000102047810 */ /* 0x002fe20007ffe0ff */
[----:B------:R-:W-:Y:S06]  /*3380*/  BRA.U !UP4, `(.L_x_56) ;  /* 0x000000010cc07547 */ /* 0x000fec000b800000 */
[----:B------:R-:W-:Y:S01]  /*3390*/  UPLOP3.LUT UP2, UPT, UPT, UPT, UPT, 0x40, 0x4 ;  /* 0x000000000004789c */ /* 0x000fe20003f4e870 */
[----:B------:R-:W-:Y:S01]  /*33a0*/  UMOV UR25, UR40 ;  /* 0x0000002800197c82 */ /* 0x000fe20008000000 */
[----:B------:R-:W-:Y:S01]  /*33b0*/  UMOV UR24, UR31 ;  /* 0x0000001f00187c82 */ /* 0x000fe20008000000 */
[----:B------:R-:W-:-:S08]  /*33c0*/  UMOV UR5, UR23 ;  /* 0x0000001700057c82 */ /* 0x000fd00008000000 */
.L_x_59:
[----:B------:R-:W-:Y:S02]  /*33d0*/  UIADD3 UR25, UPT, UPT, UR25, 0x1, URZ ;  /* 0x0000000119197890 */ /* 0x000fe4000fffe0ff */
[----:B-1----:R-:W-:Y:S02]  /*33e0*/  ULEA UR7, UR5, UR27, 0x3 ;  /* 0x0000001b05077291 */ /* 0x002fe4000f8e18ff */
[----:B------:R-:W-:Y:S01]  /*33f0*/  UISETP.NE.AND UP3, UPT, UR25, URZ, UPT ;  /* 0x000000ff1900728c */ /* 0x000fe2000bf65270 */
[----:B---3--:R-:W-:Y:S10]  /*3400*/  @P1 BRA `(.L_x_57) ;  /* 0x00000000000c1947 */ /* 0x008ff40003800000 */
[----:B------:R-:W-:Y:S04]  /*3410*/  SHF.L.U32 R3, R0, 0x1f, RZ ;  /* 0x0000001f00037819 */ /* 0x000fe800000006ff */
[----:B------:R-:W1:Y:S02]  /*3420*/  SYNCS.PHASECHK.TRANS64.TRYWAIT P0, [UR7], R3 ;  /* 0x00000003ff0075a7 */ /* 0x000e640008001107 */
[----:B-1----:R-:W-:Y:S05]  /*3430*/  @!P0 BRA `(.L_x_58) ;  /* 0x0000007000ec8947 */ /* 0x002fea0003800000 */
.L_x_57:
[----:B------:R-:W-:Y:S01]  /*3440*/  UISETP.NE.AND UP0, UPT, UR24, 0x1, UPT ;  /* 0x000000011800788c */ /* 0x000fe2000bf05270 */
[----:B------:R-:W-:Y:S01]  /*3450*/  PLOP3.LUT P1, PT, PT, PT, PT, 0x80, 0x8 ;  /* 0x000000000008781c */ /* 0x000fe20003f2f070 */
[----:B------:R-:W-:Y:S02]  /*3460*/  UIADD3 UR6, UPT, UPT, UR5, 0x1, URZ ;  /* 0x0000000105067890 */ /* 0x000fe4000fffe0ff */
[----:B------:R-:W-:Y:S02]  /*3470*/  UIADD3 UR26, UPT, UPT, UR7, 0x28, URZ ;  /* 0x00000028071a7890 */ /* 0x000fe4000fffe0ff */
[----:B------:R-:W-:Y:S01]  /*3480*/  UISETP.NE.AND UP1, UPT, UR6, 0x5, UPT ;  /* 0x000000050600788c */ /* 0x000fe2000bf25270 */
[----:B------:R-:W-:Y:S01]  /*3490*/  PLOP3.LUT P0, PT, PT, PT, UP0, 0x80, 0x8 ;  /* 0x000000000008781c */ /* 0x000fe20003f0f008 */
[----:B------:R-:W-:Y:S02]  /*34a0*/  UIADD3 UR24, UPT, UPT, UR24, -0x1, URZ ;  /* 0xffffffff18187890 */ /* 0x000fe4000fffe0ff */
[----:B------:R-:W-:Y:S02]  /*34b0*/  USEL UR8, URZ, 0x1, UP1 ;  /* 0x00000001ff087887 */ /* 0x000fe40008800000 */
[----:B------:R-:W-:Y:S01]  /*34c0*/  USEL UR23, UR6, URZ, UP1 ;  /* 0x000000ff06177287 */ /* 0x000fe20008800000 */
[----:B------:R-:W-:Y:S01]  /*34d0*/  UMOV UR7, 0x40004040 ;  /* 0x4000404000077882 */ /* 0x000fe20000000000 */
[----:B------:R-:W-:Y:S02]  /*34e0*/  UMOV UR9, 0x40004040 ;  /* 0x4000404000097882 */ /* 0x000fe40000000000 */
[----:B------:R-:W-:Y:S01]  /*34f0*/  @UP0 ULEA UR6, UR23, UR27, 0x3 ;  /* 0x0000001b17060291 */ /* 0x000fe2000f8e18ff */
[----:B------:R-:W-:Y:S01]  /*3500*/  LOP3.LUT R0, R0, UR8, RZ, 0x3c, !PT ;  /* 0x0000000800007c12 */ /* 0x000fe2000f8e3cff */
[----:B------:R-:W-:Y:S01]  /*3510*/  ULEA UR8, UR5, UR28, 0x9 ;  /* 0x0000001c05087291 */ /* 0x000fe2000f8e48ff */
[----:B------:R-:W-:Y:S02]  /*3520*/  UMOV UR21, 0x40004040 ;  /* 0x4000404000157882 */ /* 0x000fe40000000000 */
[----:B-1----:R-:W-:Y:S01]  /*3530*/  @P0 SHF.L.U32 R2, R0, 0x1f, RZ ;  /* 0x0000001f00020819 */ /* 0x002fe200000006ff */
[----:B------:R-:W-:Y:S02]  /*3540*/  UIADD3 UR18, UPT, UPT, UR8, 0x2, URZ ;  /* 0x0000000208127890 */ /* 0x000fe4000fffe0ff */
[----:B------:R-:W-:Y:S01]  /*3550*/  UIADD3 UR14, UPT, UPT, UR8, 0x4, URZ ;  /* 0x00000004080e7890 */ /* 0x000fe2000fffe0ff */
[----:B------:R1:W3:Y:S01]  /*3560*/  @P0 SYNCS.PHASECHK.TRANS64.TRYWAIT P1, [UR6], R2 ;  /* 0x00000002ff0005a7 */ /* 0x0002e20008021106 */
[----:B------:R-:W-:Y:S02]  /*3570*/  UIMAD UR6, UR5, 0x780, UR4 ;  /* 0x00000780050678a4 */ /* 0x000fe4000f8e0204 */
[----:B------:R-:W-:Y:S02]  /*3580*/  UIADD3 UR10, UPT, UPT, UR8, 0x6, URZ ;  /* 0x00000006080a7890 */ /* 0x000fe4000fffe0ff */
[----:B------:R-:W-:Y:S02]  /*3590*/  UIADD3 UR20, UPT, UPT, UR6, 0x2, URZ ;  /* 0x0000000206147890 */ /* 0x000fe4000fffe0ff */
[----:B------:R-:W-:Y:S02]  /*35a0*/  UIADD3 UR16, UPT, UPT, UR6, 0x4, URZ ;  /* 0x0000000406107890 */ /* 0x000fe4000fffe0ff */
[----:B------:R-:W-:Y:S01]  /*35b0*/  UIADD3 UR12, UPT, UPT, UR6, 0x6, URZ ;  /* 0x00000006060c7890 */ /* 0x000fe2000fffe0ff */
[----:B------:R1:W-:Y:S01]  /*35c0*/  UTCIMMA gdesc[UR8], gdesc[UR6], tmem[UR22], tmem[UR38], idesc[UR39], UP2 ;  /* 0x00ff2606080075ea */ /* 0x0003e20009000116 */
[----:B------:R-:W-:Y:S01]  /*35d0*/  UPLOP3.LUT UP2, UPT, UPT, UPT, UPT, 0x80, 0x8 ;  /* 0x000000000008789c */ /* 0x000fe20003f4f070 */
[----:B------:R-:W-:Y:S01]  /*35e0*/  UMOV UR19, 0x40004040 ;  /* 0x4000404000137882 */ /* 0x000fe20000000000 */
[----:B------:R-:W-:Y:S01]  /*35f0*/  UMOV UR17, 0x40004040 ;  /* 0x4000404000117882 */ /* 0x000fe20000000000 */
[----:B------:R1:W-:Y:S01]  /*3600*/  UTCIMMA gdesc[UR18], gdesc[UR20], tmem[UR22], tmem[UR36], idesc[UR37], UPT ;  /* 0x00ff2414120075ea */ /* 0x0003e2000b800116 */
[----:B--2---:R-:W-:Y:S01]  /*3610*/  UMOV UR15, 0x40004040 ;  /* 0x40004040000f7882 */ /* 0x004fe20000000000 */
[----:B------:R-:W-:Y:S01]  /*3620*/  UMOV UR13, 0x40004040 ;  /* 0x40004040000d7882 */ /* 0x000fe20000000000 */
[----:B------:R-:W-:Y:S01]  /*3630*/  UMOV UR11, 0x40004040 ;  /* 0x40004040000b7882 */ /* 0x000fe20000000000 */
[----:B------:R1:W-:Y:S01]  /*3640*/  UTCIMMA gdesc[UR14], gdesc[UR16], tmem[UR22], tmem[UR34], idesc[UR35], UPT ;  /* 0x00ff22100e0075ea */ /* 0x0003e2000b800116 */
[----:B------:R1:W-:Y:S01]  /*3650*/  UTCIMMA gdesc[UR10], gdesc[UR12], tmem[UR22], tmem[UR32], idesc[UR33], UPT ;  /* 0x00ff200c0a0075ea */ /* 0x0003e2000b800116 */
[----:B------:R1:W-:Y:S01]  /*3660*/  UTCBAR [UR26], URZ ;  /* 0x000000ff1a0073e9 */ /* 0x0003e200080000ff */
[----:B------:R-:W-:Y:S01]  /*3670*/  UMOV UR5, UR23 ;  /* 0x0000001700057c82 */ /* 0x000fe20008000000 */
[----:B------:R-:W-:Y:S05]  /*3680*/  BRA.U UP3, `(.L_x_59) ;  /* 0xfffffffd03507547 */ /* 0x000fea000b83ffff */
.L_x_56:
[----:B------:R-:W-:Y:S01]  /*3690*/  UIADD3 UR5, UPT, UPT, UR29, 0x1, URZ ;  /* 0x000000011d057890 */ /* 0x000fe2000fffe0ff */
[----:B------:R-:W-:Y:S01]  /*36a0*/  LOP3.LUT P0, RZ, R10, 0x1, RZ, 0xc0, !PT ;  /* 0x000000010aff7812 */ /* 0x000fe2000780c0ff */
[----:B-1----:R-:W-:Y:S01]  /*36b0*/  UIADD3 UR6, UPT, UPT, UR30, 0x90, URZ ;  /* 0x000000901e067890 */ /* 0x002fe2000fffe0ff */
[----:B---3--:R-:W-:Y:S01]  /*36c0*/  ISETP.NE.AND P1, PT, R4, 0x2, PT ;  /* 0x000000020400780c */ /* 0x008fe20003f25270 */
[----:B------:R-:W-:-:S03]  /*36d0*/  UISETP.NE.AND UP0, UPT, UR5, 0x4, UPT ;  /* 0x000000040500788c */ /* 0x000fc6000bf05270 */
[----:B------:R-:W-:Y:S01]  /*36e0*/  SEL R2, RZ, 0x1, P1 ;  /* 0x00000001ff027807 */ /* 0x000fe20000800000 */
[----:B------:R-:W-:Y:S02]  /*36f0*/  USEL UR7, URZ, 0x1, UP0 ;  /* 0x00000001ff077887 */ /* 0x000fe40008000000 */
[----:B------:R-:W-:Y:S01]  /*3700*/  USEL UR29, UR5, URZ, UP0 ;  /* 0x000000ff051d7287 */ /* 0x000fe20008000000 */
[----:B------:R1:W-:Y:S01]  /*3710*/  UTCBAR [UR6], URZ ;  /* 0x000000ff060073e9 */ /* 0x0003e200080000ff */
[----:B------:R-:W-:Y:S02]  /*3720*/  LOP3.LUT R12, R12, R2, RZ, 0x3c, !PT ;  /* 0x000000020c0c7212 */ /* 0x000fe400078e3cff */
[----:B------:R-:W-:Y:S02]  /*3730*/  LOP3.LUT R7, R7, UR7, RZ, 0x3c, !PT ;  /* 0x0000000707077c12 */ /* 0x000fe4000f8e3cff */
[----:B------:R-:W-:Y:S01]  /*3740*/  SEL R2, R4, RZ, P1 ;  /* 0x000000ff04027207 */ /* 0x000fe20000800000 */
[----:B------:R-:W-:Y:S06]  /*3750*/  @P0 BRA `(.L_x_60) ;  /* 0xfffffff8008c0947 */ /* 0x000fec000383ffff */
[----:B------:R-:W3:Y:S01]  /*3760*/  S2UR UR8, SR_CgaCtaId ;  /* 0x00000000000879c3 */ /* 0x000ee20000008800 */
[----:B------:R-:W-:Y:S01]  /*3770*/  ELECT P0, URZ, PT ;  /* 0x0000000000ff782f */ /* 0x000fe20003800000 */
[----:B------:R-:W-:Y:S01]  /*3780*/  IMAD.MOV.U32 R2, RZ, RZ, 0x1 ;  /* 0x00000001ff027424 */ /* 0x000fe200078e00ff */
[----:B------:R-:W-:Y:S01]  /*3790*/  UIADD3 UR27, UPT, UPT, UR27, 0xb0, URZ ;  /* 0x000000b01b1b7890 */ /* 0x000fe2000fffe0ff */
[----:B------:R-:W-:Y:S01]  /*37a0*/  SHF.L.U32 R0, R7, 0x1f, RZ ;  /* 0x0000001f07007819 */ /* 0x000fe200000006ff */
[----:B------:R-:W-:-:S03]  /*37b0*/  UMOV UR4, 0x40 ;  /* 0x0000004000047882 */ /* 0x000fc60000000000 */
[----:B------:R-:W-:Y:S01]  /*37c0*/  UVIRTCOUNT.DEALLOC.SMPOOL 0x80 ;  /* 0x000000800000784c */ /* 0x000fe20000000000 */
[----:B---3--:R-:W-:Y:S02]  /*37d0*/  ULEA UR8, UR8, UR4, 0x18 ;  /* 0x0000000408087291 */ /* 0x008fe4000f8ec0ff */
[----:B------:R-:W-:-:S07]  /*37e0*/  ULEA UR4, UR29, UR27, 0x3 ;  /* 0x0000001b1d047291 */ /* 0x000fce000f8e18ff */
[----:B------:R3:W-:Y:S02]  /*37f0*/  @P0 STS.U8 [UR8+0x1c], R2 ;  /* 0x00001c02ff000988 */ /* 0x0007e40008000008 */
[----:B------:R-:W4:Y:S02]  /*3800*/  SYNCS.PHASECHK.TRANS64.TRYWAIT P0, [UR4], R0 ;  /* 0x00000000ff0075a7 */ /* 0x000f240008001104 */
[----:B---34-:R-:W-:Y:S05]  /*3810*/  @!P0 BRA `(.L_x_61) ;  /* 0x00000070000c8947 */ /* 0x018fea0003800000 */
.L_x_127:
[----:B------:R-:W-:-:S04]  /*3820*/  UIADD3 UR4, UPT, UPT, UR29, 0x1, URZ ;  /* 0x000000011d047890 */ /* 0x000fc8000fffe0ff */
[----:B------:R-:W-:-:S04]  /*3830*/  UISETP.NE.AND UP0, UPT, UR4, 0x4, UPT ;  /* 0x000000040400788c */ /* 0x000fc8000bf05270 */
[----:B-1----:R-:W-:Y:S02]  /*3840*/  USEL UR6, URZ, 0x1, UP0 ;  /* 0x00000001ff067887 */ /* 0x002fe40008000000 */
[----:B------:R-:W-:-:S04]  /*3850*/  USEL UR4, UR4, URZ, UP0 ;  /* 0x000000ff04047287 */ /* 0x000fc80008000000 */
[----:B------:R-:W-:Y:S01]  /*3860*/  ULEA UR5, UR4, UR27, 0x3 ;  /* 0x0000001b04057291 */ /* 0x000fe2000f8e18ff */
[----:B---3--:R-:W-:-:S04]  /*3870*/  LOP3.LUT R0, R7, UR6, RZ, 0x3c, !PT ;  /* 0x0000000607007c12 */ /* 0x008fc8000f8e3cff */
[----:B------:R-:W-:-:S04]  /*3880*/  SHF.L.U32 R2, R0, 0x1f, RZ ;  /* 0x0000001f00027819 */ /* 0x000fc800000006ff */
[----:B------:R-:W1:Y:S02]  /*3890*/  SYNCS.PHASECHK.TRANS64.TRYWAIT P0, [UR5], R2 ;  /* 0x00000002ff0075a7 */ /* 0x000e640008001105 */
[----:B-1----:R-:W-:Y:S05]  /*38a0*/  @!P0 BRA `(.L_x_62) ;  /* 0x0000007000008947 */ /* 0x002fea0003800000 */
.L_x_129:
        /* <DEDUP_REMOVED lines=9> */
.L_x_131:
[----:B------:R-:W-:-:S04]  /*3940*/  UIADD3 UR4, UPT, UPT, UR4, 0x1, URZ ;  /* 0x0000000104047890 */ /* 0x000fc8000fffe0ff */
[----:B------:R-:W-:-:S04]  /*3950*/  UISETP.NE.AND UP0, UPT, UR4, 0x4, UPT ;  /* 0x000000040400788c */ /* 0x000fc8000bf05270 */
[----:B------:R-:W-:Y:S02]  /*3960*/  USEL UR5, URZ, 0x1, UP0 ;  /* 0x00000001ff057887 */ /* 0x000fe40008000000 */
[----:B------:R-:W-:-:S04]  /*3970*/  USEL UR4, UR4, URZ, UP0 ;  /* 0x000000ff04047287 */ /* 0x000fc80008000000 */
[----:B------:R-:W-:Y:S01]  /*3980*/  ULEA UR4, UR4, UR27, 0x3 ;  /* 0x0000001b04047291 */ /* 0x000fe2000f8e18ff */
[----:B------:R-:W-:-:S04]  /*3990*/  LOP3.LUT R0, R0, UR5, RZ, 0x3c, !PT ;  /* 0x0000000500007c12 */ /* 0x000fc8000f8e3cff */
[----:B------:R-:W-:-:S04]  /*39a0*/  SHF.L.U32 R0, R0, 0x1f, RZ ;  /* 0x0000001f00007819 */ /* 0x000fc800000006ff */
[----:B------:R-:W3:Y:S02]  /*39b0*/  SYNCS.PHASECHK.TRANS64.TRYWAIT P0, [UR4], R0 ;  /* 0x00000000ff0075a7 */ /* 0x000ee40008001104 */
[----:B---3--:R-:W-:Y:S05]  /*39c0*/  @!P0 BRA `(.L_x_64) ;  /* 0x0000006c00e88947 */ /* 0x008fea0003800000 */
.L_x_133:
[----:B------:R-:W-:Y:S01]  /*39d0*/  NOP ;  /* 0x0000000000007918 */ /* 0x000fe20000000000 */
[----:B-1----:R-:W1:Y:S01]  /*39e0*/  LDS R0, [UR8+0x14] ;  /* 0x00001408ff007984 */ /* 0x002e620008000800 */
[----:B------:R-:W-:Y:S01]  /*39f0*/  ULOP3.LUT UR4, UR41, 0xffff, URZ, 0xc0, !UPT ;  /* 0x0000ffff29047892 */ /* 0x000fe2000f8ec0ff */
[----:B------:R-:W-:Y:S01]  /*3a00*/  UMOV UR5, 0xffff ;  /* 0x0000ffff00057882 */ /* 0x000fe20000000000 */
[----:B------:R-:W-:Y:S02]  /*3a10*/  UMOV UR6, 0x1 ;  /* 0x0000000100067882 */ /* 0x000fe40000000000 */
[----:B------:R-:W-:-:S04]  /*3a20*/  USHF.R.U32.HI UR4, URZ, 0x5, UR4 ;  /* 0x00000005ff047899 */ /* 0x000fc80008011604 */
[----:B------:R-:W-:Y:S02]  /*3a30*/  USHF.L.U32 UR5, UR5, UR4, URZ ;  /* 0x0000000405057299 */ /* 0x000fe400080006ff */
[----:B------:R-:W-:-:S04]  /*3a40*/  USHF.L.U32 UR4, UR6, UR4, URZ ;  /* 0x0000000406047299 */ /* 0x000fc800080006ff */
[----:B-1----:R-:W-:-:S04]  /*3a50*/  LOP3.LUT R0, R0, UR5, RZ, 0xc0, !PT ;  /* 0x0000000500007c12 */ /* 0x002fc8000f8ec0ff */
[----:B------:R-:W-:-:S13]  /*3a60*/  ISETP.NE.AND P0, PT, R0, UR5, PT ;  /* 0x0000000500007c0c */ /* 0x000fda000bf05270 */
[----:B------:R-:W-:Y:S05]  /*3a70*/  @P0 BRA `(.L_x_65) ;  /* 0x0000000000580947 */ /* 0x000fea0003800000 */
[----:B------:R-:W1:Y:S02]  /*3a80*/  LDS R0, [UR8+0x18] ;  /* 0x00001808ff007984 */ /* 0x000e640008000800 */
[----:B-1----:R-:W-:-:S04]  /*3a90*/  LOP3.LUT R0, R0, UR4, RZ, 0xc0, !PT ;  /* 0x0000000400007c12 */ /* 0x002fc8000f8ec0ff */
[----:B------:R-:W-:-:S13]  /*3aa0*/  ISETP.NE.AND P0, PT, R0, UR4, PT ;  /* 0x0000000400007c0c */ /* 0x000fda000bf05270 */
[----:B------:R-:W-:Y:S05]  /*3ab0*/  @P0 BRA `(.L_x_66) ;  /* 0x00000000003c0947 */ /* 0x000fea0003800000 */
[----:B------:R-:W1:Y:S01]  /*3ac0*/  S2R R2, SR_LANEID ;  /* 0x0000000000027919 */ /* 0x000e620000000000 */
[----:B------:R-:W-:-:S06]  /*3ad0*/  ULOP3.LUT UR5, URZ, UR5, URZ, 0x33, !UPT ;  /* 0x00000005ff057292 */ /* 0x000fcc000f8e33ff */
[----:B------:R-:W-:-:S04]  /*3ae0*/  IMAD.U32 R0, RZ, RZ, UR5 ;  /* 0x00000005ff007e24 */ /* 0x000fc8000f8e00ff */
[----:B------:R3:W4:Y:S02]  /*3af0*/  REDUX UR7, R0 ;  /* 0x00000000000773c4 */ /* 0x0007240000000000 */
[----:B------:R1:W-:Y:S01]  /*3b00*/  UTCATOMSWS.AND URZ, UR5 ;  /* 0x0000000500ff79e3 */ /* 0x0003e20008000000 */
[----:B---3--:R-:W-:Y:S01]  /*3b10*/  LOP3.LUT R0, RZ, UR4, RZ, 0x33, !PT ;  /* 0x00000004ff007c12 */ /* 0x008fe2000f8e33ff */
[----:B------:R-:W-:Y:S02]  /*3b20*/  VOTEU.ANY UR4, UPT, PT ;  /* 0x0000000000047886 */ /* 0x000fe400038e0100 */
[----:B------:R-:W-:Y:S02]  /*3b30*/  UFLO.U32 UR4, UR4 ;  /* 0x00000004000472bd */ /* 0x000fe400080e0000 */
[----:B------:R-:W3:Y:S04]  /*3b40*/  REDUX UR6, R0 ;  /* 0x00000000000673c4 */ /* 0x000ee80000000000 */
[----:B-1----:R-:W-:-:S02]  /*3b50*/  ISETP.EQ.U32.AND P0, PT, R2, UR4, PT ;  /* 0x0000000402007c0c */ /* 0x002fc4000bf02070 */
[----:B----4-:R-:W-:-:S11]  /*3b60*/  MOV R2, UR7 ;  /* 0x0000000700027c02 */ /* 0x010fd60008000f00 */
[----:B------:R1:W-:Y:S01]  /*3b70*/  @P0 ATOMS.AND RZ, [UR8+0x14], R2 ;  /* 0x00001402ffff098c */ /* 0x0003e2000a800008 */
[----:B---3--:R-:W-:-:S05]  /*3b80*/  IMAD.U32 R0, RZ, RZ, UR6 ;  /* 0x00000006ff007e24 */ /* 0x008fca000f8e00ff */
[----:B------:R1:W-:Y:S01]  /*3b90*/  @P0 ATOMS.AND RZ, [UR8+0x18], R0 ;  /* 0x00001800ffff098c */ /* 0x0003e2000a800008 */
[----:B------:R-:W-:Y:S05]  /*3ba0*/  BRA `(.L_x_67) ;  /* 0x0000000000147947 */ /* 0x000fea0003800000 */
.L_x_66:
[----:B------:R-:W-:Y:S02]  /*3bb0*/  MOV R2, 0x3bd0 ;  /* 0x00003bd000027802 */ /* 0x000fe40000000f00 */
[----:B--2---:R-:W-:Y:S05]  /*3bc0*/  CALL.REL.NOINC `($__internal_0_$__cuda_sm10x_tcgen05_guardrail_trap_col_being_dealloced_not_returned_by_alloc) ;  /* 0x00000070000c7944 */ /* 0x004fea0003c00000 */
[----:B------:R-:W-:Y:S05]  /*3bd0*/  BRA `(.L_x_67) ;  /* 0x0000000000087947 */ /* 0x000fea0003800000 */
.L_x_65:
[----:B------:R-:W-:Y:S02]  /*3be0*/  MOV R2, 0x3c00 ;  /* 0x00003c0000027802 */ /* 0x000fe40000000f00 */
[----:B--2---:R-:W-:Y:S05]  /*3bf0*/  CALL.REL.NOINC `($__internal_2_$__cuda_sm10x_tcgen05_guardrail_trap_unallocated_columns_being_dealloced) ;  /* 0x0000007000187944 */ /* 0x004fea0003c00000 */
.L_x_67:
[----:B------:R-:W-:Y:S01]  /*3c00*/  NOP ;  /* 0x0000000000007918 */ /* 0x000fe20000000000 */
[----:B--2---:R-:W-:Y:S05]  /*3c10*/  EXIT ;  /* 0x000000000000794d */ /* 0x004fea0003800000 */
.L_x_49:
[----:B------:R-:W-:-:S09]  /*3c20*/  UISETP.NE.OR UP0, UPT, UR22, 0x3, !UP3 ;  /* 0x000000031600788c */ /* 0x000fd2000df05670 */
[----:B------:R-:W-:Y:S05]  /*3c30*/  BRA.U UP0, `(.L_x_68) ;  /* 0x0000001100287547 */ /* 0x000fea000b800000 */
[----:B------:R-:W3:Y:S01]  /*3c40*/  LDCU.64 UR6, c[0x0][0x888] ;  /* 0x00011100ff0677ac */ /* 0x000ee20008000a00 */
[----:B------:R-:W-:Y:S02]  /*3c50*/  HFMA2 R10, -RZ, RZ, 0, 0 ;  /* 0x00000000ff0a7431 */ /* 0x000fe400000001ff */
[----:B------:R-:W-:Y:S01]  /*3c60*/  IMAD.MOV.U32 R9, RZ, RZ, 0x1 ;  /* 0x00000001ff097424 */ /* 0x000fe200078e00ff */
[----:B------:R-:W-:Y:S01]  /*3c70*/  MOV R11, 0x3c00 ;  /* 0x00003c00000b7802 */ /* 0x000fe20000000f00 */
[----:B------:R-:W4:Y:S01]  /*3c80*/  LDCU UR37, c[0x0][0x370] ;  /* 0x00006e00ff2577ac */ /* 0x000f220008000800 */
[----:B------:R-:W-:Y:S01]  /*3c90*/  IMAD.MOV.U32 R8, RZ, RZ, RZ ;  /* 0x000000ffff087224 */ /* 0x000fe200078e00ff */
[----:B------:R-:W5:Y:S01]  /*3ca0*/  LDCU.128 UR40, c[0x0][0xb10] ;  /* 0x00016200ff2877ac */ /* 0x000f620008000c00 */
[----:B------:R-:W5:Y:S01]  /*3cb0*/  LDCU UR31, c[0x0][0x374] ;  /* 0x00006e80ff1f77ac */ /* 0x000f620008000800 */
[----:B------:R-:W1:Y:S01]  /*3cc0*/  LDCU.64 UR38, c[0x0][0x890] ;  /* 0x00011200ff2677ac */ /* 0x000e620008000a00 */
[----:B------:R-:W1:Y:S01]  /*3cd0*/  LDCU UR21, c[0x0][0xb0c] ;  /* 0x00016180ff1577ac */ /* 0x000e620008000800 */
[----:B------:R-:W1:Y:S01]  /*3ce0*/  LDCU UR51, c[0x0][0xb20] ;  /* 0x00016400ff3377ac */ /* 0x000e620008000800 */
[----:B------:R-:W1:Y:S01]  /*3cf0*/  LDCU UR4, c[0x0][0xb30] ;  /* 0x00016600ff0477ac */ /* 0x000e620008000800 */
[----:B---3--:R-:W-:Y:S01]  /*3d00*/  UISETP.NE.U32.AND UP0, UPT, UR6, URZ, UPT ;  /* 0x000000ff0600728c */ /* 0x008fe2000bf05070 */
[----:B------:R-:W-:Y:S01]  /*3d10*/  UMOV UR29, 0x400 ;  /* 0x00000400001d7882 */ /* 0x000fe20000000000 */
[----:B-----5:R-:W-:-:S02]  /*3d20*/  UIMAD.WIDE.U32 UR8, UR31, UR43, URZ ;  /* 0x0000002b1f0872a5 */ /* 0x020fc4000f8e00ff */
[----:B------:R-:W-:Y:S02]  /*3d30*/  ULEA UR29, UR5, UR29, 0x18 ;  /* 0x0000001d051d7291 */ /* 0x000fe4000f8ec0ff */
[----:B------:R-:W-:Y:S02]  /*3d40*/  UISETP.NE.AND.EX UP6, UPT, UR7, URZ, UPT, UP0 ;  /* 0x000000ff0700728c */ /* 0x000fe4000bfc5300 */
[----:B----4-:R-:W-:Y:S02]  /*3d50*/  UIMAD.WIDE.U32 UR6, UR37, UR40, URZ ;  /* 0x00000028250672a5 */ /* 0x010fe4000f8e00ff */
[----:B------:R-:W-:Y:S02]  /*3d60*/  UIADD3 UR49, UPT, UPT, UR29, 0x50, URZ ;  /* 0x000000501d317890 */ /* 0x000fe4000fffe0ff */
[----:B--2---:R-:W-:Y:S02]  /*3d70*/  UISETP.NE.AND UP0, UPT, UR15, 0x1, UPT ;  /* 0x000000010f00788c */ /* 0x004fe4000bf05270 */
[----:B------:R-:W-:-:S02]  /*3d80*/  UPRMT UR49, UR5, 0x654, UR49 ;  /* 0x0000065405317896 */ /* 0x000fc40008000031 */
[----:B-1----:R-:W-:Y:S01]  /*3d90*/  UISETP.NE.U32.AND UP0, UPT, UR38, URZ, UPT ;  /* 0x000000ff2600728c */ /* 0x002fe2000bf05070 */
[----:B------:R-:W-:Y:S01]  /*3da0*/  UMOV UR5, UR7 ;  /* 0x0000000700057c82 */ /* 0x000fe20008000000 */
[----:B------:R-:W-:Y:S02]  /*3db0*/  UISETP.GE.AND UP3, UPT, UR15, 0x1, UPT ;  /* 0x000000010f00788c */ /* 0x000fe4000bf66270 */
[----:B------:R-:W-:Y:S02]  /*3dc0*/  USHF.R.U32.HI UR48, URZ, UR41, UR5 ;  /* 0x00000029ff307299 */ /* 0x000fe40008011605 */
[----:B------:R-:W-:Y:S01]  /*3dd0*/  UISETP.NE.AND.EX UP5, UPT, UR39, URZ, UPT, UP0 ;  /* 0x000000ff2700728c */ /* 0x000fe2000bfa5300 */
[----:B------:R-:W-:Y:S01]  /*3de0*/  UMOV UR5, UR9 ;  /* 0x0000000900057c82 */ /* 0x000fe20008000000 */
[----:B------:R-:W1:Y:S01]  /*3df0*/  LDCU.64 UR52, c[0x0][0x348] ;  /* 0x00006900ff3477ac */ /* 0x000e620008000a00 */
[----:B------:R-:W-:Y:S01]  /*3e00*/  UPLOP3.LUT UP1, UPT, UPT, UPT, UPT, 0x40, 0x4 ;  /* 0x000000000004789c */ /* 0x000fe20003f2e870 */
[----:B------:R-:W2:Y:S01]  /*3e10*/  LDCU.64 UR22, c[0x0][0xb28] ;  /* 0x00016500ff1677ac */ /* 0x000ea20008000a00 */
[----:B------:R-:W-:-:S02]  /*3e20*/  UISETP.NE.AND UP3, UPT, UR21, 0x1, UPT ;  /* 0x000000011500788c */ /* 0x000fc4000bf65270 */
[----:B------:R-:W-:Y:S02]  /*3e30*/  USHF.R.U32.HI UR44, URZ, UR51, UR5 ;  /* 0x00000033ff2c7299 */ /* 0x000fe40008011605 */
[----:B------:R-:W-:Y:S02]  /*3e40*/  UISETP.NE.AND UP0, UPT, UR42, 0x1, UPT ;  /* 0x000000012a00788c */ /* 0x000fe4000bf05270 */
[----:B------:R-:W-:-:S11]  /*3e50*/  UISETP.NE.AND UP4, UPT, UR4, 0x1, UPT ;  /* 0x000000010400788c */ /* 0x000fd6000bf85270 */
.L_x_76:
[----:B------:R-:W-:Y:S02]  /*3e60*/  LEA R2, R8, UR29, 0x3 ;  /* 0x0000001d08027c11 */ /* 0x000fe4000f8e18ff */
[----:B------:R-:W-:Y:S02]  /*3e70*/  SHF.L.U32 R0, R10, 0x1f, RZ ;  /* 0x0000001f0a007819 */ /* 0x000fe400000006ff */
[----:B------:R-:W-:Y:S02]  /*3e80*/  LEA R4, R8, UR29, 0x4 ;  /* 0x0000001d08047c11 */ /* 0x000fe4000f8e20ff */
[----:B------:R-:W3:Y:S02]  /*3e90*/  SYNCS.PHASECHK.TRANS64.TRYWAIT P0, [R2+URZ+0x70], R0 ;  /* 0x00007000020075a7 */ /* 0x000ee400080011ff */
[----:B---3--:R-:W-:Y:S05]  /*3ea0*/  @!P0 BRA `(.L_x_69) ;  /* 0x0000006800c88947 */ /* 0x008fea0003800000 */
.L_x_134:
[----:B------:R-:W4:Y:S01]  /*3eb0*/  LDS.128 R4, [R4+0x100] ;  /* 0x0001000004047984 */ /* 0x000f220000000c00 */
[----:B------:R-:W-:Y:S01]  /*3ec0*/  UISETP.GE.AND UP0, UPT, UR15, 0x1, UPT ;  /* 0x000000010f00788c */ /* 0x000fe2000bf06270 */
[----:B------:R-:W-:Y:S01]  /*3ed0*/  @!PT LDS RZ, [RZ] ;  /* 0x00000000fffff984 */ /* 0x000fe20000000800 */
[----:B------:R-:W-:Y:S01]  /*3ee0*/  @!PT LDS RZ, [RZ] ;  /* 0x00000000fffff984 */ /* 0x000fe20000000800 */
[----:B------:R-:W-:Y:S01]  /*3ef0*/  @!PT LDS RZ, [RZ] ;  /* 0x00000000fffff984 */ /* 0x000fe20000000800 */
[----:B------:R-:W-:Y:S01]  /*3f00*/  @!PT LDS RZ, [RZ] ;  /* 0x00000000fffff984 */ /* 0x000fe20000000800 */
[----:B------:R5:W-:Y:S06]  /*3f10*/  MEMBAR.ALL.CTA ;  /* 0x0000000000007992 */ /* 0x000bec0000008000 */
[----:B-----5:R-:W5:Y:S01]  /*3f20*/  FENCE.VIEW.ASYNC.S ;  /* 0x00000000000073c6 */ /* 0x020f620000000000 */
[----:B----4-:R-:W-:Y:S11]  /*3f30*/  LOP3.LUT P0, RZ, R6, 0x1, RZ, 0xc0, !PT ;  /* 0x0000000106ff7812 */ /* 0x010ff6000780c0ff */
[----:B------:R-:W-:Y:S02]  /*3f40*/  @!UPT UIADD3 URZ, UPT, UPT, URZ, URZ, URZ ;  /* 0x000000fffffff290 */ /* 0x000fe4000fffe0ff */
[----:B-----5:R-:W-:Y:S01]  /*3f50*/  VOTEU.ANY UP3, P0 ;  /* 0x0000000000ff7886 */ /* 0x020fe20000060100 */
[----:B------:R-:W-:Y:S11]  /*3f60*/  PLOP3.LUT P0, PT, PT, PT, UP3, 0x80, 0x8 ;  /* 0x000000000008781c */ /* 0x000ff60003f0f038 */
[----:B------:R-:W-:Y:S02]  /*3f70*/  @!UPT UIADD3 URZ, UPT, UPT, URZ, URZ, URZ ;  /* 0x000000fffffff290 */ /* 0x000fe4000fffe0ff */
[----:B---3--:R-:W-:Y:S02]  /*3f80*/  @P0 SHF.R.U32.HI R0, RZ, 0x10, R5 ;  /* 0x00000010ff000819 */ /* 0x008fe40000011605 */
[----:B------:R-:W-:Y:S02]  /*3f90*/  @P0 MOV R3, R4 ;  /* 0x0000000400030202 */ /* 0x000fe40000000f00 */
[----:B------:R-:W-:Y:S01]  /*3fa0*/  @P0 R2UR UR4, R0 ;  /* 0x00000000000402ca */ /* 0x000fe200000e0000 */
[----:B------:R-:W-:Y:S01]  /*3fb0*/  VIADD R0, R2, 0x80 ;  /* 0x0000008002007836 */ /* 0x000fe20000000000 */
[----:B------:R-:W-:Y:S02]  /*3fc0*/  @P0 LOP3.LUT R4, R5, 0xffff, RZ, 0xc0, !PT ;  /* 0x0000ffff05040812 */ /* 0x000fe400078ec0ff */
[----:B------:R-:W-:Y:S02]  /*3fd0*/  @P0 R2UR UR6, R3 ;  /* 0x00000000030602ca */ /* 0x000fe400000e0000 */
[----:B------:R-:W-:Y:S02]  /*3fe0*/  PRMT R0, RZ, 0x654, R0 ;  /* 0x00000654ff007816 */ /* 0x000fe40000000000 */
[----:B------:R-:W-:Y:S02]  /*3ff0*/  @P0 R2UR UR5, R4 ;  /* 0x00000000040502ca */ /* 0x000fe400000e0000 */
[----:B------:R3:W-:Y:S03]  /*4000*/  SYNCS.ARRIVE.TRANS64.RED.A1T0 RZ, [R0+URZ], RZ ;  /* 0x000000ff00ff79a7 */ /* 0x0007e600081004ff */
[----:B------:R-:W-:Y:S04]  /*4010*/  @UP3 UMOV UR30, UR4 ;  /* 0x00000004001e3c82 */ /* 0x000fe80008000000 */
[----:B------:R-:W-:Y:S04]  /*4020*/  @UP3 UMOV UR14, UR6 ;  /* 0x00000006000e3c82 */ /* 0x000fe80008000000 */
[----:B------:R-:W-:Y:S01]  /*4030*/  @UP3 UMOV UR13, UR5 ;  /* 0x00000005000d3c82 */ /* 0x000fe20008000000 */
[----:B------:R-:W-:Y:S05]  /*4040*/  BRA.U !UP0, `(.L_x_70) ;  /* 0x0000000108c07547 */ /* 0x000fea000b800000 */
[----:B------:R-:W-:Y:S02]  /*4050*/  UIMAD.WIDE.U32 UR8, UR13, UR43, URZ ;  /* 0x0000002b0d0872a5 */ /* 0x000fe4000f8e00ff */
[----:B------:R-:W-:Y:S02]  /*4060*/  UP2UR UR12, UPR, URZ, 0x4 ;  /* 0x00000004ff0c7883 */ /* 0x000fe40008000000 */
[----:B------:R-:W-:Y:S02]  /*4070*/  UISETP.NE.AND UP2, UPT, UR42, 0x1, UPT ;  /* 0x000000012a00788c */ /* 0x000fe4000bf45270 */
[----:B------:R-:W-:Y:S02]  /*4080*/  UIMAD.WIDE.U32 UR10, UR14, UR40, URZ ;  /* 0x000000280e0a72a5 */ /* 0x000fe4000f8e00ff */
[----:B------:R-:W-:Y:S02]  /*4090*/  USEL UR4, UR31, UR44, !UP2 ;  /* 0x0000002c1f047287 */ /* 0x000fe4000d000000 */
[----:B------:R-:W-:Y:S02]  /*40a0*/  UISETP.NE.AND UP0, UPT, UR21, 0x1, UPT ;  /* 0x000000011500788c */ /* 0x000fe4000bf05270 */
[----:B------:R-:W-:Y:S02]  /*40b0*/  UP2UR UR20, UPR, URZ, 0x2 ;  /* 0x00000002ff147883 */ /* 0x000fe40008000000 */
[----:B------:R-:W-:Y:S02]  /*40c0*/  UISETP.NE.AND UP1, UPT, UR15, 0x1, UPT ;  /* 0x000000010f00788c */ /* 0x000fe4000bf25270 */
[----:B--2---:R-:W-:Y:S02]  /*40d0*/  UIMAD.WIDE.U32 UR16, UR4, UR22, URZ ;  /* 0x00000016041072a5 */ /* 0x004fe4000f8e00ff */
[----:B------:R-:W-:Y:S01]  /*40e0*/  USEL UR7, UR37, UR48, !UP0 ;  /* 0x0000003025077287 */ /* 0x000fe2000c000000 */
[----:B------:R-:W-:Y:S02]  /*40f0*/  UMOV UR5, UR9 ;  /* 0x0000000900057c82 */ /* 0x000fe40008000000 */
[----:B------:R-:W-:Y:S02]  /*4100*/  USHF.R.U32.HI UR6, URZ, UR51, UR5 ;  /* 0x00000033ff067299 */ /* 0x000fe40008011605 */
[----:B------:R-:W-:Y:S02]  /*4110*/  UIMAD.WIDE.U32 UR18, UR7, UR22, URZ ;  /* 0x00000016071272a5 */ /* 0x000fe4000f8e00ff */
[----:B------:R-:W-:Y:S02]  /*4120*/  USEL UR6, UR13, UR6, !UP2 ;  /* 0x000000060d067287 */ /* 0x000fe4000d000000 */
[----:B------:R-:W-:Y:S01]  /*4130*/  UISETP.NE.AND UP2, UPT, UR12, URZ, UPT ;  /* 0x000000ff0c00728c */ /* 0x000fe2000bf45270 */
[----:B------:R-:W-:Y:S01]  /*4140*/  UMOV UR5, UR11 ;  /* 0x0000000b00057c82 */ /* 0x000fe20008000000 */
[----:B------:R-:W-:Y:S02]  /*4150*/  UIMAD.WIDE.U32 UR10, UR6, UR22, URZ ;  /* 0x00000016060a72a5 */ /* 0x000fe4000f8e00ff */
[----:B------:R-:W-:Y:S03]  /*4160*/  USHF.R.U32.HI UR8, URZ, UR41, UR5 ;  /* 0x00000029ff087299 */ /* 0x000fe60008011605 */
[----:B------:R-:W-:Y:S02]  /*4170*/  UMOV UR5, UR17 ;  /* 0x0000001100057c82 */ /* 0x000fe40008000000 */
[----:B------:R-:W-:Y:S03]  /*4180*/  @UP1 USHF.R.U32.HI UR4, URZ, UR23, UR5 ;  /* 0x00000017ff041299 */ /* 0x000fe60008011605 */
[----:B------:R-:W-:Y:S01]  /*4190*/  UMOV UR5, UR19 ;  /* 0x0000001300057c82 */ /* 0x000fe20008000000 */
[----:B------:R-:W-:Y:S02]  /*41a0*/  UIMAD UR4, UR15, UR4, URZ ;  /* 0x000000040f0472a4 */ /* 0x000fe4000f8e02ff */
[----:B------:R-:W-:Y:S02]  /*41b0*/  @UP1 USHF.R.U32.HI UR7, URZ, UR23, UR5 ;  /* 0x00000017ff071299 */ /* 0x000fe40008011605 */
[----:B------:R-:W-:Y:S02]  /*41c0*/  USEL UR5, UR14, UR8, !UP0 ;  /* 0x000000080e057287 */ /* 0x000fe4000c000000 */
[----:B------:R-:W-:Y:S02]  /*41d0*/  UIMAD UR8, UR15, UR7, URZ ;  /* 0x000000070f0872a4 */ /* 0x000fe4000f8e02ff */
[----:B------:R-:W-:Y:S03]  /*41e0*/  UISETP.GE.AND UP0, UPT, UR6, UR4, UPT ;  /* 0x000000040600728c */ /* 0x000fe6000bf06270 */
[----:B------:R-:W-:Y:S01]  /*41f0*/  UMOV UR4, UR11 ;  /* 0x0000000b00047c82 */ /* 0x000fe20008000000 */
[----:B------:R-:W-:Y:S02]  /*4200*/  UISETP.GE.OR UP0, UPT, UR5, UR8, UP0 ;  /* 0x000000080500728c */ /* 0x000fe40008706670 */
[----:B------:R-:W-:Y:S02]  /*4210*/  USHF.R.U32.HI UR4, URZ, UR23, UR4 ;  /* 0x00000017ff047299 */ /* 0x000fe40008011604 */
[----:B------:R-:W-:Y:S02]  /*4220*/  UIMAD.WIDE.U32 UR8, UR5, UR22, URZ ;  /* 0x00000016050872a5 */ /* 0x000fe4000f8e00ff */
[----:B------:R-:W-:Y:S04]  /*4230*/  USEL UR10, UR6, UR4, !UP1 ;  /* 0x00000004060a7287 */ /* 0x000fe8000c800000 */
[----:B------:R-:W-:Y:S01]  /*4240*/  UIADD3 UR11, UPT, UPT, -UR10, URZ, URZ ;  /* 0x000000ff0a0b7290 */ /* 0x000fe2000fffe1ff */
[----:B------:R-:W-:Y:S02]  /*4250*/  @!UP0 UMOV UR4, UR9 ;  /* 0x0000000900048c82 */ /* 0x000fe40008000000 */
[----:B------:R-:W-:Y:S02]  /*4260*/  @!UP0 USHF.R.U32.HI UR4, URZ, UR23, UR4 ;  /* 0x00000017ff048299 */ /* 0x000fe40008011604 */
[----:B------:R-:W-:Y:S02]  /*4270*/  UIMAD UR8, UR15, UR11, UR6 ;  /* 0x0000000b0f0872a4 */ /* 0x000fe4000f8e0206 */
[----:B------:R-:W-:Y:S02]  /*4280*/  @!UP0 USEL UR4, UR5, UR4, !UP1 ;  /* 0x0000000405048287 */ /* 0x000fe4000c800000 */
[----:B------:R-:W-:Y:S02]  /*4290*/  UISETP.NE.AND UP1, UPT, UR20, URZ, UPT ;  /* 0x000000ff1400728c */ /* 0x000fe4000bf25270 */
[----:B------:R-:W-:Y:S02]  /*42a0*/  @!UP0 UIMAD UR7, UR7, UR8, UR4 ;  /* 0x00000008070782a4 */ /* 0x000fe4000f8e0204 */
[----:B------:R-:W-:Y:S02]  /*42b0*/  @!UP0 UIADD3 UR9, UPT, UPT, UR10, -UR4, URZ ;  /* 0x800000040a098290 */ /* 0x000fe4000fffe0ff */
[----:B------:R-:W-:Y:S02]  /*42c0*/  UIADD3 UR8, UPT, UPT, -UR6, URZ, URZ ;  /* 0x000000ff06087290 */ /* 0x000fe4000fffe1ff */
[----:B------:R-:W-:Y:S02]  /*42d0*/  UIADD3 UR4, UPT, UPT, -UR5, URZ, URZ ;  /* 0x000000ff05047290 */ /* 0x000fe4000fffe1ff */
[----:B------:R-:W-:Y:S03]  /*42e0*/  @!UP0 UIMAD UR6, UR9, UR15, UR5 ;  /* 0x0000000f090682a4 */ /* 0x000fe6000f8e0205 */
[----:B------:R-:W-:Y:S01]  /*42f0*/  @!UP0 UMOV UR5, UR7 ;  /* 0x0000000700058c82 */ /* 0x000fe20008000000 */
[----:B------:R-:W-:Y:S02]  /*4300*/  UIMAD UR7, UR21, UR4, UR14 ;  /* 0x00000004150772a4 */ /* 0x000fe4000f8e020e */
[----:B------:R-:W-:Y:S02]  /*4310*/  UIMAD UR4, UR42, UR8, UR13 ;  /* 0x000000082a0472a4 */ /* 0x000fe4000f8e020d */
[----:B------:R-:W-:Y:S02]  /*4320*/  UIMAD UR14, UR5, UR21, UR7 ;  /* 0x00000015050e72a4 */ /* 0x000fe4000f8e0207 */
[----:B------:R-:W-:Y:S11]  /*4330*/  UIMAD UR13, UR6, UR42, UR4 ;  /* 0x0000002a060d72a4 */ /* 0x000ff6000f8e0204 */
[----:B------:R-:W-:Y:S01]  /*4340*/  @!UPT UIADD3 URZ, UPT, UPT, URZ, URZ, URZ ;  /* 0x000000fffffff290 */ /* 0x000fe2000fffe0ff */
.L_x_70:
[----:B------:R-:W4:Y:S01]  /*4350*/  @!UP4 LDCU.128 UR8, c[0x0][0xb10] ;  /* 0x00016200ff08c7ac */ /* 0x000f220008000c00 */
[----:B------:R-:W-:Y:S02]  /*4360*/  ISETP.NE.U32.AND P0, PT, RZ, UR38, PT ;  /* 0x00000026ff007c0c */ /* 0x000fe4000bf05070 */
[----:B------:R-:W-:Y:S02]  /*4370*/  SHF.L.U32 R4, R9, 0x1f, RZ ;  /* 0x0000001f09047819 */ /* 0x000fe400000006ff */
[----:B------:R-:W-:Y:S01]  /*4380*/  ISETP.NE.AND.EX P0, PT, RZ, UR39, PT, P0 ;  /* 0x00000027ff007c0c */ /* 0x000fe2000bf05300 */
[----:B------:R-:W5:Y:S01]  /*4390*/  @!UP4 LDCU UR5, c[0x0][0xb0c] ;  /* 0x00016180ff05c7ac */ /* 0x000f620008000800 */
[----:B----4-:R-:W-:Y:S07]  /*43a0*/  UIMAD.WIDE.U32 UR6, UR14, UR8, URZ ;  /* 0x000000080e0672a5 */ /* 0x010fee000f8e00ff */
[----:B------:R-:W-:Y:S01]  /*43b0*/  @!UP4 UMOV UR4, UR7 ;  /* 0x000000070004cc82 */ /* 0x000fe20008000000 */
[----:B-----5:R-:W-:Y:S02]  /*43c0*/  @!UP4 UISETP.NE.AND UP0, UPT, UR5, 0x1, UPT ;  /* 0x000000010500c88c */ /* 0x020fe4000bf05270 */
[----:B------:R-:W-:Y:S02]  /*43d0*/  @!UP4 USHF.R.U32.HI UR4, URZ, UR9, UR4 ;  /* 0x00000009ff04c299 */ /* 0x000fe40008011604 */
[----:B------:R-:W-:Y:S02]  /*43e0*/  UIMAD.WIDE.U32 UR6, UR13, UR11, URZ ;  /* 0x0000000b0d0672a5 */ /* 0x000fe4000f8e00ff */
[----:B------:R-:W-:Y:S02]  /*43f0*/  @!UP4 USEL UR8, UR14, UR4, !UP0 ;  /* 0x000000040e08c287 */ /* 0x000fe4000c000000 */
[----:B------:R-:W-:Y:S03]  /*4400*/  @!UP4 UISETP.NE.AND UP0, UPT, UR10, 0x1, UPT ;  /* 0x000000010a00c88c */ /* 0x000fe6000bf05270 */
[----:B------:R-:W-:Y:S02]  /*4410*/  @!UP4 UMOV UR6, UR7 ;  /* 0x000000070006cc82 */ /* 0x000fe40008000000 */
[----:B------:R-:W4:Y:S02]  /*4420*/  @!UP4 LDCU UR4, c[0x0][0xb20] ;  /* 0x00016400ff04c7ac */ /* 0x000f240008000800 */
[----:B----4-:R-:W-:Y:S04]  /*4430*/  @!UP4 USHF.R.U32.HI UR6, URZ, UR4, UR6 ;  /* 0x00000004ff06c299 */ /* 0x010fe80008011606 */
[----:B------:R-:W-:Y:S04]  /*4440*/  @!UP4 USEL UR6, UR13, UR6, !UP0 ;  /* 0x000000060d06c287 */ /* 0x000fe8000c000000 */
[----:B------:R-:W-:Y:S02]  /*4450*/  @!UP4 UIADD3 UR4, UPT, UPT, -UR8, UR6, URZ ;  /* 0x000000060804c290 */ /* 0x000fe4000fffe1ff */
[----:B------:R-:W-:Y:S02]  /*4460*/  @!UP4 UIADD3 UR6, UPT, UPT, UR8, -UR6, URZ ;  /* 0x800000060806c290 */ /* 0x000fe4000fffe0ff */
[----:B------:R-:W-:Y:S02]  /*4470*/  @!UP4 UIMAD UR14, UR4, UR5, UR14 ;  /* 0x00000005040ec2a4 */ /* 0x000fe4000f8e020e */
[----:B------:R-:W-:Y:S01]  /*4480*/  @!UP4 UIMAD UR13, UR6, UR10, UR13 ;  /* 0x0000000a060dc2a4 */ /* 0x000fe2000f8e020d */
[----:B------:R-:W-:Y:S11]  /*4490*/  BRA.U UP1, `(.L_x_71) ;  /* 0x0000000101107547 */ /* 0x000ff6000b800000 */
[----:B---3--:R-:W-:Y:S04]  /*44a0*/  MOV R0, UR50 ;  /* 0x0000003200007c02 */ /* 0x008fe80008000f00 */
[----:B------:R-:W-:Y:S04]  /*44b0*/  SHF.L.U32 R0, R0, 0x1f, RZ ;  /* 0x0000001f00007819 */ /* 0x000fe800000006ff */
[----:B------:R-:W3:Y:S02]  /*44c0*/  SYNCS.PHASECHK.TRANS64.TRYWAIT P1, [UR29+0x68], R0 ;  /* 0x00006800ff0075a7 */ /* 0x000ee4000802111d */
[----:B---3--:R-:W-:Y:S05]  /*44d0*/  @!P1 BRA `(.L_x_72) ;  /* 0x0000006400509947 */ /* 0x008fea0003800000 */
.L_x_71:
[----:B------:R-:W-:Y:S05]  /*44e0*/  BRA.U !UP5, `(.L_x_73) ;  /* 0x000000010d3c7547 */ /* 0x000fea000b800000 */
[----:B------:R-:W-:Y:S01]  /*44f0*/  UPLOP3.LUT UP2, UPT, UPT, UPT, UP6, 0x80, 0x8 ;  /* 0x000000000008789c */ /* 0x000fe20003f4f060 */
[----:B------:R-:W-:Y:S01]  /*4500*/  HFMA2 R244, -RZ, RZ, 0, 5.9604644775390625e-08 ;  /* 0x00000001fff47431 */ /* 0x000fe200000001ff */
[----:B------:R-:W4:Y:S01]  /*4510*/  LDCU.64 UR8, c[0x0][0x358] ;  /* 0x00006b00ff0877ac */ /* 0x000f220008000a00 */
[----:B---3--:R-:W-:Y:S03]  /*4520*/  IMAD.MOV.U32 R0, RZ, RZ, 0x1 ;  /* 0x00000001ff007424 */ /* 0x008fe600078e00ff */
[----:B------:R-:W-:Y:S05]  /*4530*/  PLOP3.LUT P1, PT, PT, PT, UP2, 0x80, 0x8 ;  /* 0x000000000008781c */ /* 0x000fea0003f2f028 */
[----:B------:R-:W3:Y:S01]  /*4540*/  @UP2 LDCU.64 UR4, c[0x0][0x888] ;  /* 0x00011100ff0427ac */ /* 0x000ee20008000a00 */
[----:B------:R-:W-:Y:S07]  /*4550*/  @UP2 UIMAD UR6, UR36, UR38, URZ ;  /* 0x00000026240622a4 */ /* 0x000fee000f8e02ff */
[----:B------:R-:W-:Y:S01]  /*4560*/  @!P1 PRMT R244, R0, 0x7610, R244 ;  /* 0x0000761000f49816 */ /* 0x000fe200000000f4 */
[----:B---3--:R-:W-:Y:S06]  /*4570*/  @UP2 UIMAD.WIDE UR4, UR6, 0x4, UR4 ;  /* 0x00000004060428a5 */ /* 0x008fec000f8e0204 */
[----:B------:R-:W-:Y:S02]  /*4580*/  IMAD.U32 R2, RZ, RZ, UR4 ;  /* 0x00000004ff027e24 */ /* 0x000fe4000f8e00ff */
[----:B------:R-:W-:Y:S05]  /*4590*/  IMAD.U32 R3, RZ, RZ, UR5 ;  /* 0x00000005ff037e24 */ /* 0x000fea000f8e00ff */
[----:B----4-:R-:W3:Y:S02]  /*45a0*/  @P1 LDG.E R2, desc[UR8][R2.64] ;  /* 0x0000000802021981 */ /* 0x010ee4000c1e1900 */
[----:B---3--:R-:W-:Y:S11]  /*45b0*/  @P1 R2UR UR45, R2 ;  /* 0x00000000022d12ca */ /* 0x008ff600000e0000 */
[----:B------:R-:W-:Y:S03]  /*45c0*/  @!UPT UIADD3 URZ, UPT, UPT, URZ, URZ, URZ ;  /* 0x000000fffffff290 */ /* 0x000fe6000fffe0ff */
[----:B------:R-:W4:Y:S02]  /*45d0*/  @!UP2 LDCU UR45, c[0x0][0x880] ;  /* 0x00011000ff2da7ac */ /* 0x000f240008000800 */
.L_x_73:
[----:B----4-:R-:W-:Y:S01]  /*45e0*/  @!P0 ISETP.EQ.AND P2, PT, RZ, UR45, PT ;  /* 0x0000002dff008c0c */ /* 0x010fe2000bf42270 */
[----:B------:R-:W-:Y:S01]  /*45f0*/  @!UPT UIADD3 URZ, UPT, UPT, URZ, URZ, URZ ;  /* 0x000000fffffff290 */ /* 0x000fe2000fffe0ff */
[----:B------:R-:W-:Y:S11]  /*4600*/  @!P0 BRA `(.L_x_74) ;  /* 0x0000000000148947 */ /* 0x000ff60003800000 */
[----:B------:R-:W-:Y:S02]  /*4610*/  LOP3.LUT P0, RZ, R244, 0xff, RZ, 0xc0, !PT ;  /* 0x000000fff4ff7812 */ /* 0x000fe4000780c0ff */
[----:B------:R-:W-:Y:S04]  /*4620*/  PLOP3.LUT P2, PT, PT, PT, UP2, 0x80, 0x8 ;  /* 0x000000000008781c */ /* 0x000fe80003f4f028 */
[----:B------:R-:W-:Y:S07]  /*4630*/  PLOP3.LUT P2, PT, P2, PT, PT, 0x8, 0x80 ;  /* 0x000000000080781c */ /* 0x000fee000174e170 */
[----:B------:R-:W-:Y:S11]  /*4640*/  @P0 ISETP.EQ.AND P2, PT, RZ, UR45, PT ;  /* 0x0000002dff000c0c */ /* 0x000ff6000bf42270 */
[----:B------:R-:W-:Y:S02]  /*4650*/  @!UPT UIADD3 URZ, UPT, UPT, URZ, URZ, URZ ;  /* 0x000000fffffff290 */ /* 0x000fe4000fffe0ff */
.L_x_74:
[----:B------:R-:W4:Y:S01]  /*4660*/  SYNCS.PHASECHK.TRANS64.TRYWAIT P0, [UR29+0x58], R4 ;  /* 0x00005804ff0075a7 */ /* 0x000f22000800111d */
[----:B------:R-:W-:Y:S02]  /*4670*/  ELECT P1, URZ, PT ;  /* 0x0000000000ff782f */ /* 0x000fe40003820000 */
[----:B---3--:R-:W-:Y:S01]  /*4680*/  IADD3 R0, PT, PT, R8, 0x1, RZ ;  /* 0x0000000108007810 */ /* 0x008fe20007ffe0ff */
[----:B----4-:R-:W-:Y:S10]  /*4690*/  @!P0 BRA `(.L_x_75) ;  /* 0x0000006000f88947 */ /* 0x010ff40003800000 */
.L_x_137:
[----:B------:R-:W4:Y:S01]  /*46a0*/  LDL R3, [R1] ;  /* 0x0000000001037983 */ /* 0x000f220000100800 */
[----:B------:R-:W-:Y:S01]  /*46b0*/  PLOP3.LUT P1, PT, P2, P1, PT, 0xf2, 0x2f ;  /* 0x00000000002f781c */ /* 0x000fe20001723e72 */
[----:B------:R-:W-:Y:S01]  /*46c0*/  UMOV UR6, 0x0 ;  /* 0x0000000000067882 */ /* 0x000fe20000000000 */
[----:B------:R-:W-:Y:S01]  /*46d0*/  UMOV UR7, 0x10000000 ;  /* 0x1000000000077882 */ /* 0x000fe20000000000 */
[----:B------:R-:W-:Y:S01]  /*46e0*/  UMOV UR20, UR36 ;  /* 0x0000002400147c82 */ /* 0x000fe20008000000 */
[----:B------:R-:W-:Y:S01]  /*46f0*/  UMOV UR28, UR36 ;  /* 0x00000024001c7c82 */ /* 0x000fe20008000000 */
[----:B------:R-:W-:Y:S01]  /*4700*/  UMOV UR12, UR36 ;  /* 0x00000024000c7c82 */ /* 0x000fe20008000000 */
[----:B------:R-:W-:Y:S02]  /*4710*/  R2UR UR55, R252 ;  /* 0x00000000fc3772ca */ /* 0x000fe400000e0000 */
[C---:B------:R-:W-:Y:S02]  /*4720*/  ISETP.NE.AND P0, PT, R0.reuse, 0x2, PT ;  /* 0x000000020000780c */ /* 0x040fe40003f05270 */
[----:B------:R-:W-:Y:S02]  /*4730*/  LOP3.LUT R9, R9, 0x1, RZ, 0x3c, !PT ;  /* 0x0000000109097812 */ /* 0x000fe400078e3cff */
[----:B---3--:R-:W-:Y:S01]  /*4740*/  SEL R2, RZ, 0x1, P0 ;  /* 0x00000001ff027807 */ /* 0x008fe20000000000 */
[----:B------:R-:W-:Y:S01]  /*4750*/  VOTEU.ALL UP0, P1 ;  /* 0x0000000000ff7886 */ /* 0x000fe20000800000 */
[----:B------:R-:W-:Y:S02]  /*4760*/  SEL R8, R0, RZ, P0 ;  /* 0x000000ff00087207 */ /* 0x000fe40000000000 */
[----:B------:R-:W-:Y:S02]  /*4770*/  LOP3.LUT R10, R10, R2, RZ, 0x3c, !PT ;  /* 0x000000020a0a7212 */ /* 0x000fe400078e3cff */
[----:B-1----:R-:W-:Y:S02]  /*4780*/  @!UP0 UIADD3 UR4, UP1, UPT, UR52, 0x580, URZ ;  /* 0x0000058034048890 */ /* 0x002fe4000ff3e0ff */
[----:B------:R-:W-:Y:S02]  /*4790*/  @!UP0 USHF.L.U32 UR35, UR46, 0x6, URZ ;  /* 0x000000062e238899 */ /* 0x000fe400080006ff */
[----:B------:R-:W-:Y:S02]  /*47a0*/  @!UP0 UIADD3.X UR5, UPT, UPT, URZ, UR53, URZ, UP1, !UPT ;  /* 0x00000035ff058290 */ /* 0x000fe40008ffe4ff */
[----:B------:R-:W-:Y:S02]  /*47b0*/  @!UP0 UIMAD UR34, UR47, 0xf0, URZ ;  /* 0x000000f02f2288a4 */ /* 0x000fe4000f8e02ff */
[----:B------:R-:W-:Y:S02]  /*47c0*/  @!UP0 UIADD3 UR32, UPT, UPT, UR29, 0x180, URZ ;  /* 0x000001801d208890 */ /* 0x000fe4000fffe0ff */
[----:B------:R-:W-:Y:S01]  /*47d0*/  @!UP0 UIADD3 UR33, UPT, UPT, UR29, 0x50, URZ ;  /* 0x000000501d218890 */ /* 0x000fe2000fffe0ff */
[----:B------:R-:W-:Y:S01]  /*47e0*/  VOTEU.ALL UP1, P1 ;  /* 0x0000000000ff7886 */ /* 0x000fe20000820000 */
[----:B------:R-:W-:Y:S02]  /*47f0*/  @!UP0 UIADD3 UR16, UPT, UPT, UR29, 0x580, URZ ;  /* 0x000005801d108890 */ /* 0x000fe4000fffe0ff */
[----:B------:R-:W-:Y:S03]  /*4800*/  @!UP0 UIADD3 UR18, UPT, UPT, UR34, 0x10, URZ ;  /* 0x0000001022128890 */ /* 0x000fe6000fffe0ff */
[----:B------:R-:W-:Y:S01]  /*4810*/  UMOV UR17, UR33 ;  /* 0x0000002100117c82 */ /* 0x000fe20008000000 */
[----:B------:R-:W-:Y:S01]  /*4820*/  UMOV UR19, UR35 ;  /* 0x0000002300137c82 */ /* 0x000fe20008000000 */
[----:B------:R1:W-:Y:S01]  /*4830*/  @!UP1 UTMALDG.3D [UR32], [UR4], desc[UR6] ;  /* 0x00000620040095b4 */ /* 0x0003e20008011000 */
[----:B------:R-:W-:Y:S01]  /*4840*/  VOTEU.ALL UP1, P1 ;  /* 0x0000000000ff7886 */ /* 0x000fe20000820000 */
[----:B------:R-:W-:Y:S02]  /*4850*/  @!UP0 UIADD3 UR24, UPT, UPT, UR29, 0x980, URZ ;  /* 0x000009801d188890 */ /* 0x000fe4000fffe0ff */
[----:B------:R-:W-:Y:S01]  /*4860*/  @!UP0 UIADD3 UR26, UPT, UPT, UR34, 0x20, URZ ;  /* 0x00000020221a8890 */ /* 0x000fe2000fffe0ff */
        /* <DEDUP_REMOVED lines=10> */
[----:B------:R-:W-:Y:S04]  /*4910*/  UIADD3 UR47, UPT, UPT, UR13, UR55, URZ ;  /* 0x000000370d2f7290 */ /* 0x000fe8000fffe0ff */
[----:B------:R2:W-:Y:S01]  /*4920*/  @!UP1 UTMALDG.3D [UR8], [UR4], desc[UR6] ;  /* 0x00000608040095b4 */ /* 0x0005e20008011000 */
[----:B------:R-:W-:Y:S01]  /*4930*/  VOTEU.ALL UP1, P1 ;  /* 0x0000000000ff7886 */ /* 0x000fe20000820000 */
[----:B-1----:R-:W-:Y:S01]  /*4940*/  UMOV UR36, UR30 ;  /* 0x0000001e00247c82 */ /* 0x002fe20008000000 */
[----:B---3--:R-:W-:Y:S02]  /*4950*/  @!UP0 UIADD3 UR16, UPT, UPT, UR29, 0x1180, URZ ;  /* 0x000011801d108890 */ /* 0x008fe4000fffe0ff */
[----:B------:R-:W-:Y:S02]  /*4960*/  @!UP0 UIADD3 UR18, UPT, UPT, UR34, 0x40, URZ ;  /* 0x0000004022128890 */ /* 0x000fe4000fffe0ff */
[----:B-----5:R-:W-:Y:S02]  /*4970*/  @!UP0 UIADD3 UR24, UPT, UPT, UR29, 0x1580, URZ ;  /* 0x000015801d188890 */ /* 0x020fe4000fffe0ff */
[----:B------:R-:W-:Y:S05]  /*4980*/  @!UP0 UIADD3 UR26, UPT, UPT, UR34, 0x50, URZ ;  /* 0x00000050221a8890 */ /* 0x000fea000fffe0ff */
[----:B------:R1:W-:Y:S01]  /*4990*/  @!UP1 UTMALDG.3D [UR16], [UR4], desc[UR6] ;  /* 0x00000610040095b4 */ /* 0x0003e20008011000 */
[----:B------:R-:W-:Y:S01]  /*49a0*/  VOTEU.ALL UP1, P1 ;  /* 0x0000000000ff7886 */ /* 0x000fe20000820000 */
[----:B--2---:R-:W-:Y:S02]  /*49b0*/  @!UP0 UIADD3 UR8, UPT, UPT, UR29, 0x1980, URZ ;  /* 0x000019801d088890 */ /* 0x004fe4000fffe0ff */
[----:B------:R-:W-:Y:S02]  /*49c0*/  @!UP0 UIADD3 UR10, UPT, UPT, UR34, 0x60, URZ ;  /* 0x00000060220a8890 */ /* 0x000fe4000fffe0ff */
[----:B------:R2:W-:Y:S01]  /*49d0*/  @!UP1 UTMALDG.3D [UR24], [UR4], desc[UR6] ;  /* 0x00000618040095b4 */ /* 0x0005e20008011000 */
[----:B------:R-:W-:Y:S06]  /*49e0*/  VOTEU.ALL UP1, P1 ;  /* 0x0000000000ff7886 */ /* 0x000fec0000820000 */
[----:B------:R3:W-:Y:S01]  /*49f0*/  @!UP1 UTMALDG.3D [UR8], [UR4], desc[UR6] ;  /* 0x00000608040095b4 */ /* 0x0007e20008011000 */
[----:B------:R-:W-:Y:S01]  /*4a00*/  VOTEU.ALL UP1, P1 ;  /* 0x0000000000ff7886 */ /* 0x000fe20000820000 */
[----:B-1----:R-:W-:Y:S02]  /*4a10*/  @!UP0 UIADD3 UR16, UPT, UPT, UR29, 0x1d80, URZ ;  /* 0x00001d801d108890 */ /* 0x002fe4000fffe0ff */
[----:B------:R-:W-:Y:S02]  /*4a20*/  @!UP0 UIADD3 UR18, UPT, UPT, UR34, 0x70, URZ ;  /* 0x0000007022128890 */ /* 0x000fe4000fffe0ff */
[----:B--2---:R-:W-:Y:S02]  /*4a30*/  @!UP0 UIADD3 UR24, UPT, UPT, UR29, 0x2180, URZ ;  /* 0x000021801d188890 */ /* 0x004fe4000fffe0ff */
[----:B------:R-:W-:Y:S05]  /*4a40*/  @!UP0 UIADD3 UR26, UPT, UPT, UR34, 0x80, URZ ;  /* 0x00000080221a8890 */ /* 0x000fea000fffe0ff */
[----:B------:R1:W-:Y:S01]  /*4a50*/  @!UP1 UTMALDG.3D [UR16], [UR4], desc[UR6] ;  /* 0x00000610040095b4 */ /* 0x0003e20008011000 */
[----:B------:R-:W-:Y:S01]  /*4a60*/  VOTEU.ALL UP1, P1 ;  /* 0x0000000000ff7886 */ /* 0x000fe20000820000 */
[----:B---3--:R-:W-:Y:S02]  /*4a70*/  @!UP0 UIADD3 UR8, UPT, UPT, UR29, 0x2580, URZ ;  /* 0x000025801d088890 */ /* 0x008fe4000fffe0ff */
        /* <DEDUP_REMOVED lines=13> */
[----:B------:R-:W-:Y:S01]  /*4b50*/  @!UP1 UTMALDG.3D [UR24], [UR4], desc[UR6] ;  /* 0x00000618040095b4 */ /* 0x000fe20008011000 */
[----:B------:R-:W-:Y:S06]  /*4b60*/  VOTEU.ALL UP1, P1 ;  /* 0x0000000000ff7886 */ /* 0x000fec0000820000 */
[----:B------:R2:W-:Y:S01]  /*4b70*/  @!UP1 UTMALDG.3D [UR8], [UR4], desc[UR6] ;  /* 0x00000608040095b4 */ /* 0x0005e20008011000 */
[----:B------:R-:W-:Y:S02]  /*4b80*/  UPLOP3.LUT UP1, UPT, UPT, UPT, UPT, 0x80, 0x8 ;  /* 0x000000000008789c */ /* 0x000fe40003f2f070 */
[----:B-1----:R-:W-:Y:S02]  /*4b90*/  @!UP0 UIADD3 UR16, UPT, UPT, UR29, 0x3580, URZ ;  /* 0x000035801d108890 */ /* 0x002fe4000fffe0ff */
[----:B------:R-:W-:Y:S02]  /*4ba0*/  @!UP0 UIADD3 UR18, UPT, UPT, UR34, 0xd0, URZ ;  /* 0x000000d022128890 */ /* 0x000fe4000fffe0ff */
[----:B--2---:R-:W-:Y:S02]  /*4bb0*/  @!UP0 UIADD3 UR8, UPT, UPT, UR29, 0x3980, URZ ;  /* 0x000039801d088890 */ /* 0x004fe4000fffe0ff */
[----:B------:R-:W-:Y:S01]  /*4bc0*/  @!UP0 UIADD3 UR10, UPT, UPT, UR34, 0xe0, URZ ;  /* 0x000000e0220a8890 */ /* 0x000fe2000fffe0ff */
[----:B------:R-:W-:Y:S05]  /*4bd0*/  VOTEU.ALL UP0, P1 ;  /* 0x0000000000ff7886 */ /* 0x000fea0000800000 */
[----:B------:R3:W-:Y:S01]  /*4be0*/  @!UP0 UTMALDG.3D [UR16], [UR4], desc[UR6] ;  /* 0x00000610040085b4 */ /* 0x0007e20008011000 */
[----:B------:R-:W-:Y:S05]  /*4bf0*/  VOTEU.ALL UP0, P1 ;  /* 0x0000000000ff7886 */ /* 0x000fea0000800000 */
[----:B------:R3:W-:Y:S01]  /*4c00*/  @!UP0 UTMALDG.3D [UR8], [UR4], desc[UR6] ;  /* 0x00000608040085b4 */ /* 0x0007e20008011000 */
[----:B------:R3:W-:Y:S01]  /*4c10*/  @!P1 SYNCS.ARRIVE.TRANS64.RED.A0TR RZ, [UR29+0x50], R11 ;  /* 0x0000500bffff99a7 */ /* 0x0007e2000830041d */
[----:B------:R-:W-:Y:S01]  /*4c20*/  SYNCS.ARRIVE.TRANS64.RED.A1T0 RZ, [UR49], RZ ;  /* 0x000000ffffff79a7 */ /* 0x000fe20008100431 */
[----:B----4-:R-:W-:Y:S11]  /*4c30*/  R2UR UR54, R3 ;  /* 0x00000000033672ca */ /* 0x010ff600000e0000 */
[----:B------:R-:W-:Y:S02]  /*4c40*/  @!UPT UIADD3 URZ, UPT, UPT, URZ, URZ, URZ ;  /* 0x000000fffffff290 */ /* 0x000fe4000fffe0ff */
[----:B------:R-:W-:Y:S01]  /*4c50*/  UIADD3 UR46, UPT, UPT, UR14, UR54, URZ ;  /* 0x000000360e2e7290 */ /* 0x000fe2000fffe0ff */
[----:B---3--:R-:W-:Y:S11]  /*4c60*/  BRA.U UP3, `(.L_x_76) ;  /* 0xfffffff1037c7547 */ /* 0x008ff6000b83ffff */
[----:B------:R-:W-:Y:S07]  /*4c70*/  MOV R2, UR29 ;  /* 0x0000001d00027c02 */ /* 0x000fee0008000f00 */
.L_x_77:
[----:B-1----:R-:W-:-:S04]  /*4c80*/  SHF.L.U32 R0, R9, 0x1f, RZ ;  /* 0x0000001f09007819 */ /* 0x002fc800000006ff */
[----:B------:R1:W2:Y:S03]  /*4c90*/  SYNCS.PHASECHK.TRANS64.TRYWAIT P0, [R2+URZ+0x58], R0 ;  /* 0x00005800020075a7 */ /* 0x0002a600080011ff */
[----:B--2---:R-:W-:Y:S05]  /*4ca0*/  @!P0 NANOSLEEP.SYNCS 0x989680 ;  /* 0x009896800000895d */ /* 0x004fea0003900000 */
[----:B------:R-:W2:Y:S02]  /*4cb0*/  @!P0 SYNCS.PHASECHK.TRANS64 P0, [R2+URZ+0x58], R0 ;  /* 0x00005800020085a7 */ /* 0x000ea400080010ff */
[----:B--2---:R-:W-:Y:S05]  /*4cc0*/  @P0 EXIT ;  /* 0x000000000000094d */ /* 0x004fea0003800000 */
[----:B------:R-:W-:Y:S05]  /*4cd0*/  BRA `(.L_x_77) ;  /* 0xfffffffc00e87947 */ /* 0x000fea000383ffff */
.L_x_68:
[----:B------:R-:W-:-:S06]  /*4ce0*/  UISETP.GE.AND UP0, UPT, UR22, 0x4, UPT ;  /* 0x000000041600788c */ /* 0x000fcc000bf06270 */
[----:B------:R-:W-:-:S13]  /*4cf0*/  PLOP3.LUT P0, PT, PT, PT, UP0, 0x80, 0x8 ;  /* 0x000000000008781c */ /* 0x000fda0003f0f008 */
[----:B--2---:R-:W-:Y:S05]  /*4d00*/  @!P0 EXIT ;  /* 0x000000000000894d */ /* 0x004fea0003800000 */
[----:B------:R-:W-:Y:S06]  /*4d10*/  BAR.SYNC.DEFER_BLOCKING 0x6, 0xa0 ;  /* 0x0182800000007b1d */ /* 0x000fec0000010000 */
[----:B------:R-:W1:Y:S01]  /*4d20*/  LDCU.64 UR8, c[0x0][0x888] ;  /* 0x00011100ff0877ac */ /* 0x000e620008000a00 */
[----:B------:R-:W-:Y:S01]  /*4d30*/  UMOV UR4, 0x400 ;  /* 0x0000040000047882 */ /* 0x000fe20000000000 */
[----:B------:R-:W2:Y:S01]  /*4d40*/  LDCU.64 UR6, c[0x0][0x890] ;  /* 0x00011200ff0677ac */ /* 0x000ea20008000a00 */
[----:B------:R-:W-:Y:S01]  /*4d50*/  ULEA UR4, UR5, UR4, 0x18 ;  /* 0x0000000405047291 */ /* 0x000fe2000f8ec0ff */
[----:B------:R-:W3:Y:S02]  /*4d60*/  LDCU UR44, c[0x0][0xb0c] ;  /* 0x00016180ff2c77ac */ /* 0x000ee40008000800 */
[----:B------:R-:W-:Y:S01]  /*4d70*/  UMOV UR5, URZ ;  /* 0x000000ff00057c82 */ /* 0x000fe20008000000 */
[----:B------:R-:W4:Y:S01]  /*4d80*/  LDCU UR41, c[0x0][0xb30] ;  /* 0x00016600ff2977ac */ /* 0x000f220008000800 */
[----:B------:R-:W-:-:S04]  /*4d90*/  MOV R248, UR5 ;  /* 0x0000000500f87c02 */ /* 0x000fc80008000f00 */
[----:B------:R-:W5:Y:S01]  /*4da0*/  LDS R16, [UR4+0x120] ;  /* 0x00012004ff107984 */ /* 0x000f620008000800 */
[----:B-1----:R-:W-:Y:S01]  /*4db0*/  IMAD.U32 R0, RZ, RZ, UR8 ;  /* 0x00000008ff007e24 */ /* 0x002fe2000f8e00ff */
[----:B------:R-:W-:Y:S01]  /*4dc0*/  MOV R4, UR9 ;  /* 0x0000000900047c02 */ /* 0x000fe20008000f00 */
[----:B------:R-:W1:Y:S01]  /*4dd0*/  LDCU.64 UR8, c[0x0][0x8b0] ;  /* 0x00011600ff0877ac */ /* 0x000e620008000a00 */
[----:B--2---:R-:W-:Y:S02]  /*4de0*/  MOV R5, UR6 ;  /* 0x0000000600057c02 */ /* 0x004fe40008000f00 */
[----:B------:R2:W-:Y:S01]  /*4df0*/  STL [R1+0xc], R0 ;  /* 0x00000c0001007387 */ /* 0x0005e20000100800 */
[----:B------:R-:W-:Y:S01]  /*4e00*/  UMOV UR4, URZ ;  /* 0x000000ff00047c82 */ /* 0x000fe20008000000 */
[----:B------:R-:W1:Y:S01]  /*4e10*/  LDCU.64 UR42, c[0x0][0xb28] ;  /* 0x00016500ff2a77ac */ /* 0x000e620008000a00 */
[----:B------:R-:W-:Y:S01]  /*4e20*/  IMAD.U32 R249, RZ, RZ, UR4 ;  /* 0x00000004fff97e24 */ /* 0x000fe2000f8e00ff */
[----:B------:R3:W-:Y:S01]  /*4e30*/  STL [R1+0x8], R4 ;  /* 0x0000080401007387 */ /* 0x0007e20000100800 */
[----:B------:R-:W-:Y:S01]  /*4e40*/  IMAD.U32 R246, RZ, RZ, UR4 ;  /* 0x00000004fff67e24 */ /* 0x000fe2000f8e00ff */
[----:B------:R-:W-:Y:S01]  /*4e50*/  UMOV UR40, URZ ;  /* 0x000000ff00287c82 */ /* 0x000fe20008000000 */
[----:B------:R-:W-:Y:S01]  /*4e60*/  UMOV UR17, URZ ;  /* 0x000000ff00117c82 */ /* 0x000fe20008000000 */
[----:B------:R1:W-:Y:S01]  /*4e70*/  STL [R1+0x4], R5 ;  /* 0x0000040501007387 */ /* 0x0003e20000100800 */
[----:B--2---:R-:W-:-:S02]  /*4e80*/  IMAD.U32 R0, R6, 0x10000, RZ ;  /* 0x0001000006007824 */ /* 0x004fc400078e00ff */
[----:B---3--:R-:W-:Y:S01]  /*4e90*/  IMAD.U32 R4, RZ, RZ, UR7 ;  /* 0x00000007ff047e24 */ /* 0x008fe2000f8e00ff */
[----:B------:R-:W2:Y:S02]  /*4ea0*/  LDCU.64 UR6, c[0x0][0x8a8] ;  /* 0x00011500ff0677ac */ /* 0x000ea40008000a00 */
[----:B------:R-:W-:Y:S02]  /*4eb0*/  LOP3.LUT R0, R0, 0x600000, RZ, 0xc0, !PT ;  /* 0x0060000000007812 */ /* 0x000fe400078ec0ff */
[----:B-1----:R-:W-:Y:S01]  /*4ec0*/  MOV R5, UR8 ;  /* 0x0000000800057c02 */ /* 0x002fe20008000f00 */
[----:B------:R1:W-:Y:S01]  /*4ed0*/  STL [R1+0x30], R4 ;  /* 0x0000300401007387 */ /* 0x0003e20000100800 */
[----:B-----5:R-:W-:-:S03]  /*4ee0*/  IADD3 R16, PT, PT, R16, R0, RZ ;  /* 0x0000000010107210 */ /* 0x020fc60007ffe0ff */
[----:B------:R2:W-:Y:S01]  /*4ef0*/  STL [R1+0x10], R5 ;  /* 0x0000100501007387 */ /* 0x0005e20000100800 */
[----:B-1----:R-:W-:Y:S01]  /*4f00*/  IMAD.U32 R4, RZ, RZ, UR9 ;  /* 0x00000009ff047e24 */ /* 0x002fe2000f8e00ff */
[----:B------:R-:W1:Y:S01]  /*4f10*/  LDCU.128 UR8, c[0x0][0xb10] ;  /* 0x00016200ff0877ac */ /* 0x000e620008000c00 */
[----:B--2---:R-:W-:-:S03]  /*4f20*/  MOV R5, UR6 ;  /* 0x0000000600057c02 */ /* 0x004fc60008000f00 */
[----:B------:R2:W-:Y:S04]  /*4f30*/  STL [R1+0x2c], R4 ;  /* 0x00002c0401007387 */ /* 0x0005e80000100800 */
[----:B------:R-:W-:Y:S01]  /*4f40*/  STL [R1+0x28], R5 ;  /* 0x0000280501007387 */ /* 0x000fe20000100800 */
[----:B-1----:R-:W-:Y:S02]  /*4f50*/  IMAD.U32 R0, RZ, RZ, UR8 ;  /* 0x00000008ff007e24 */ /* 0x002fe4000f8e00ff */
[----:B------:R-:W-:Y:S02]  /*4f60*/  IMAD.U32 R18, RZ, RZ, UR10 ;  /* 0x0000000aff127e24 */ /* 0x000fe4000f8e00ff */
[----:B--2---:R-:W-:-:S05]  /*4f70*/  IMAD.U32 R4, RZ, RZ, UR7 ;  /* 0x00000007ff047e24 */ /* 0x004fca000f8e00ff */
[----:B------:R1:W-:Y:S04]  /*4f80*/  STL [R1+0x24], R4 ;  /* 0x0000240401007387 */ /* 0x0003e80000100800 */
[----:B------:R2:W-:Y:S01]  /*4f90*/  STL [R1+0x20], R0 ;  /* 0x0000200001007387 */ /* 0x0005e20000100800 */
[----:B-1----:R-:W-:Y:S02]  /*4fa0*/  MOV R4, UR9 ;  /* 0x0000000900047c02 */ /* 0x002fe40008000f00 */
[----:B--2---:R-:W-:-:S03]  /*4fb0*/  MOV R0, UR11 ;  /* 0x0000000b00007c02 */ /* 0x004fc60008000f00 */
[----:B------:R1:W-:Y:S04]  /*4fc0*/  STL [R1+0x1c], R4 ;  /* 0x00001c0401007387 */ /* 0x0003e80000100800 */
[----:B----4-:R1:W-:Y:S02]  /*4fd0*/  STL [R1+0x18], R0 ;  /* 0x0000180001007387 */ /* 0x0103e40000100800 */
.L_x_104:
[----:B------:R-:W2:Y:S01]  /*4fe0*/  S2UR UR20, SR_CgaCtaId ;  /* 0x00000000001479c3 */ /* 0x000ea20000008800 */
[----:B------:R-:W-:Y:S01]  /*4ff0*/  R2UR UR5, R248 ;  /* 0x00000000f80572ca */ /* 0x000fe200000e0000 */
[----:B------:R-:W-:Y:S11]  /*5000*/  UMOV UR4, 0x400 ;  /* 0x0000040000047882 */ /* 0x000ff60000000000 */
[----:B------:R-:W-:Y:S01]  /*5010*/  @!UPT UIADD3 URZ, UPT, UPT, URZ, URZ, URZ ;  /* 0x000000fffffff290 */ /* 0x000fe2000fffe0ff */
[----:B-1----:R-:W-:Y:S05]  /*5020*/  IMAD.U32 R0, RZ, RZ, UR5 ;  /* 0x00000005ff007e24 */ /* 0x002fea000f8e00ff */
[----:B------:R-:W-:Y:S01]  /*5030*/  SHF.L.U32 R0, R0, 0x1f, RZ ;  /* 0x0000001f00007819 */ /* 0x000fe200000006ff */
[----:B--2---:R-:W-:Y:S04]  /*5040*/  ULEA UR16, UR20, UR4, 0x18 ;  /* 0x0000000414107291 */ /* 0x004fe8000f8ec0ff */
[----:B------:R-:W-:Y:S09]  /*5050*/  ULEA UR4, UR17, UR16, 0x3 ;  /* 0x0000001011047291 */ /* 0x000ff2000f8e18ff */
[----:B------:R-:W1:Y:S02]  /*5060*/  SYNCS.PHASECHK.TRANS64.TRYWAIT P0, [UR4+0x70], R0 ;  /* 0x00007000ff0075a7 */ /* 0x000e640008001104 */
[----:B-1----:R-:W-:Y:S05]  /*5070*/  @!P0 BRA `(.L_x_78) ;  /* 0x0000005800988947 */ /* 0x002fea0003800000 */
.L_x_139:
[----:B------:R-:W-:Y:S02]  /*5080*/  ULEA UR5, UR17, UR16, 0x4 ;  /* 0x0000001011057291 */ /* 0x000fe4000f8e20ff */
[----:B------:R-:W-:Y:S01]  /*5090*/  UIADD3 UR4, UPT, UPT, UR4, 0x80, URZ ;  /* 0x0000008004047890 */ /* 0x000fe2000fffe0ff */
[----:B------:R-:W2:Y:S03]  /*50a0*/  LDCU UR10, c[0x0][0xb24] ;  /* 0x00016480ff0a77ac */ /* 0x000ea60008000800 */
[----:B------:R-:W-:Y:S03]  /*50b0*/  UPRMT UR4, URZ, 0x654, UR4 ;  /* 0x00000654ff047896 */ /* 0x000fe60008000004 */
[----:B------:R-:W3:Y:S01]  /*50c0*/  LDS.128 R4, [UR5+0x100] ;  /* 0x00010005ff047984 */ /* 0x000ee20008000c00 */
[----:B------:R-:W-:Y:S01]  /*50d0*/  @!PT LDS RZ, [RZ] ;  /* 0x00000000fffff984 */ /* 0x000fe20000000800 */
[----:B------:R-:W-:Y:S01]  /*50e0*/  @!PT LDS RZ, [RZ] ;  /* 0x00000000fffff984 */ /* 0x000fe20000000800 */
[----:B------:R-:W-:Y:S01]  /*50f0*/  @!PT LDS RZ, [RZ] ;  /* 0x00000000fffff984 */ /* 0x000fe20000000800 */
[----:B------:R-:W-:Y:S01]  /*5100*/  @!PT LDS RZ, [RZ] ;  /* 0x00000000fffff984 */ /* 0x000fe20000000800 */
[----:B------:R4:W-:Y:S07]  /*5110*/  MEMBAR.ALL.CTA ;  /* 0x0000000000007992 */ /* 0x0009ee0000008000 */
[----:B----4-:R-:W4:Y:S02]  /*5120*/  FENCE.VIEW.ASYNC.S ;  /* 0x00000000000073c6 */ /* 0x010f240000000000 */
[----:B----4-:R-:W-:Y:S01]  /*5130*/  SYNCS.ARRIVE.TRANS64.RED.A1T0 RZ, [UR4], RZ ;  /* 0x000000ffffff79a7 */ /* 0x010fe20008100404 */
[----:B---3--:R-:W-:Y:S11]  /*5140*/  LOP3.LUT P0, RZ, R6, 0x1, RZ, 0xc0, !PT ;  /* 0x0000000106ff7812 */ /* 0x008ff6000780c0ff */
[----:B------:R-:W-:Y:S02]  /*5150*/  @!UPT UIADD3 URZ, UPT, UPT, URZ, URZ, URZ ;  /* 0x000000fffffff290 */ /* 0x000fe4000fffe0ff */
[----:B------:R-:W-:Y:S01]  /*5160*/  VOTEU.ANY UP0, P0 ;  /* 0x0000000000ff7886 */ /* 0x000fe20000000100 */
[----:B------:R-:W-:Y:S01]  /*5170*/  PLOP3.LUT P3, PT, PT, PT, UP0, 0x80, 0x8 ;  /* 0x000000000008781c */ /* 0x000fe20003f6f008 */
[----:B------:R-:W-:Y:S01]  /*5180*/  UP2UR UR5, UPR, URZ, 0x1 ;  /* 0x00000001ff057883 */ /* 0x000fe20008000000 */
[----:B------:R-:W-:Y:S02]  /*5190*/  PLOP3.LUT P1, PT, PT, PT, UP0, 0x80, 0x8 ;  /* 0x000000000008781c */ /* 0x000fe40003f2f008 */
[----:B------:R-:W-:Y:S02]  /*51a0*/  PLOP3.LUT P2, PT, PT, PT, UP0, 0x80, 0x8 ;  /* 0x000000000008781c */ /* 0x000fe40003f4f008 */
[----:B------:R-:W-:Y:S01]  /*51b0*/  PLOP3.LUT P0, PT, PT, PT, UP0, 0x80, 0x8 ;  /* 0x000000000008781c */ /* 0x000fe20003f0f008 */
[----:B--2---:R-:W-:Y:S01]  /*51c0*/  UISETP.GE.AND UP0, UPT, UR10, 0x1, UPT ;  /* 0x000000010a00788c */ /* 0x004fe2000bf06270 */
[----:B------:R-:W-:Y:S05]  /*51d0*/  IMAD.U32 R247, RZ, RZ, UR5 ;  /* 0x00000005fff77e24 */ /* 0x000fea000f8e00ff */
[----:B-1----:R-:W-:Y:S02]  /*51e0*/  @P3 MOV R2, R4 ;  /* 0x0000000400023202 */ /* 0x002fe40000000f00 */
[----:B------:R-:W-:Y:S02]  /*51f0*/  @P1 LOP3.LUT R0, R5, 0xffff, RZ, 0xc0, !PT ;  /* 0x0000ffff05001812 */ /* 0x000fe400078ec0ff */
[----:B------:R-:W-:Y:S02]  /*5200*/  @P2 R2UR UR39, R2 ;  /* 0x00000000022722ca */ /* 0x000fe400000e0000 */
[----:B------:R-:W-:Y:S01]  /*5210*/  @P0 R2UR UR38, R0 ;  /* 0x00000000002602ca */ /* 0x000fe200000e0000 */
[----:B------:R-:W-:Y:S03]  /*5220*/  @!UPT UIADD3 URZ, UPT, UPT, URZ, URZ, URZ ;  /* 0x000000fffffff290 */ /* 0x000fe6000fffe0ff */
[----:B------:R-:W-:Y:S11]  /*5230*/  BRA.U !UP0, `(.L_x_79) ;  /* 0x0000000108e87547 */ /* 0x000ff6000b800000 */
[----:B------:R-:W1:Y:S01]  /*5240*/  LDCU UR7, c[0x0][0x370] ;  /* 0x00006e00ff0777ac */ /* 0x000e620008000800 */
[----:B------:R-:W2:Y:S01]  /*5250*/  LDL R9, [R1+0x18] ;  /* 0x0000180001097983 */ /* 0x000ea20000100800 */
[----:B------:R-:W-:Y:S01]  /*5260*/  R2UR UR21, R18 ;  /* 0x00000000121572ca */ /* 0x000fe200000e0000 */
[----:B------:R-:W3:Y:S02]  /*5270*/  LDCU UR4, c[0x0][0x374] ;  /* 0x00006e80ff0477ac */ /* 0x000ee40008000800 */
[----:B------:R-:W4:Y:S01]  /*5280*/  LDL R8, [R1+0x20] ;  /* 0x0000200001087983 */ /* 0x000f220000100800 */
[----:B------:R-:W-:Y:S03]  /*5290*/  UISETP.NE.AND UP1, UPT, UR44, 0x1, UPT ;  /* 0x000000012c00788c */ /* 0x000fe6000bf25270 */
[----:B------:R-:W5:Y:S01]  /*52a0*/  LDL R3, [R1+0x1c] ;  /* 0x00001c0001037983 */ /* 0x000f620000100800 */
[----:B------:R-:W-:Y:S05]  /*52b0*/  UISETP.NE.AND UP2, UPT, UR10, 0x1, UPT ;  /* 0x000000010a00788c */ /* 0x000fea000bf45270 */
[----:B------:R-:W-:Y:S01]  /*52c0*/  UISETP.NE.AND UP0, UPT, UR21, 0x1, UPT ;  /* 0x000000011500788c */ /* 0x000fe2000bf05270 */
[----:B-----5:R-:W-:Y:S02]  /*52d0*/  R2UR UR11, R3 ;  /* 0x00000000030b72ca */ /* 0x020fe400000e0000 */
[----:B--2---:R-:W-:Y:S02]  /*52e0*/  R2UR UR6, R9 ;  /* 0x00000000090672ca */ /* 0x004fe400000e0000 */
[----:B----4-:R-:W-:Y:S11]  /*52f0*/  R2UR UR5, R8 ;  /* 0x00000000080572ca */ /* 0x010ff600000e0000 */
[----:B---3--:R-:W-:Y:S02]  /*5300*/  UIMAD.WIDE.U32 UR8, UR4, UR6, URZ ;  /* 0x00000006040872a5 */ /* 0x008fe4000f8e00ff */
[----:B------:R-:W-:Y:S01]  /*5310*/  UIMAD.WIDE.U32 UR12, UR38, UR6, URZ ;  /* 0x00000006260c72a5 */ /* 0x000fe2000f8e00ff */
[----:B------:R-:W2:Y:S01]  /*5320*/  LDCU UR6, c[0x0][0xb20] ;  /* 0x00016400ff0677ac */ /* 0x000ea20008000800 */
[----:B------:R-:W-:Y:S02]  /*5330*/  UIMAD.WIDE.U32 UR18, UR39, UR5, URZ ;  /* 0x00000005271272a5 */ /* 0x000fe4000f8e00ff */
[----:B-1----:R-:W-:Y:S03]  /*5340*/  UIMAD.WIDE.U32 UR14, UR7, UR5, URZ ;  /* 0x00000005070e72a5 */ /* 0x002fe6000f8e00ff */
[----:B------:R-:W-:Y:S02]  /*5350*/  UMOV UR5, UR9 ;  /* 0x0000000900057c82 */ /* 0x000fe40008000000 */
[----:B--2---:R-:W-:Y:S03]  /*5360*/  @UP0 USHF.R.U32.HI UR4, URZ, UR6, UR5 ;  /* 0x00000006ff040299 */ /* 0x004fe60008011605 */
[----:B------:R-:W-:Y:S01]  /*5370*/  UMOV UR5, UR13 ;  /* 0x0000000d00057c82 */ /* 0x000fe20008000000 */
[----:B------:R-:W-:Y:S02]  /*5380*/  UIMAD.WIDE.U32 UR8, UR4, UR42, URZ ;  /* 0x0000002a040872a5 */ /* 0x000fe4000f8e00ff */
[----:B------:R-:W-:Y:S03]  /*5390*/  USHF.R.U32.HI UR6, URZ, UR6, UR5 ;  /* 0x00000006ff067299 */ /* 0x000fe60008011605 */
[----:B------:R-:W-:Y:S01]  /*53a0*/  UMOV UR5, UR15 ;  /* 0x0000000f00057c82 */ /* 0x000fe20008000000 */
[----:B------:R-:W-:Y:S02]  /*53b0*/  USEL UR6, UR38, UR6, !UP0 ;  /* 0x0000000626067287 */ /* 0x000fe4000c000000 */
[----:B------:R-:W-:Y:S01]  /*53c0*/  @UP1 USHF.R.U32.HI UR7, URZ, UR11, UR5 ;  /* 0x0000000bff071299 */ /* 0x000fe20008011605 */
[----:B------:R-:W-:Y:S02]  /*53d0*/  UMOV UR8, UR9 ;  /* 0x0000000900087c82 */ /* 0x000fe40008000000 */
[----:B------:R-:W-:Y:S01]  /*53e0*/  UMOV UR5, UR19 ;  /* 0x0000001300057c82 */ /* 0x000fe20008000000 */
[----:B------:R-:W-:Y:S02]  /*53f0*/  UIMAD.WIDE.U32 UR12, UR7, UR42, URZ ;  /* 0x0000002a070c72a5 */ /* 0x000fe4000f8e00ff */
[----:B------:R-:W-:Y:S02]  /*5400*/  @UP2 USHF.R.U32.HI UR4, URZ, UR43, UR8 ;  /* 0x0000002bff042299 */ /* 0x000fe40008011608 */
[----:B------:R-:W-:Y:S02]  /*5410*/  USHF.R.U32.HI UR5, URZ, UR11, UR5 ;  /* 0x0000000bff057299 */ /* 0x000fe40008011605 */
[----:B------:R-:W-:Y:S02]  /*5420*/  UIMAD UR4, UR10, UR4, URZ ;  /* 0x000000040a0472a4 */ /* 0x000fe4000f8e02ff */
[----:B------:R-:W-:Y:S02]  /*5430*/  USEL UR5, UR39, UR5, !UP1 ;  /* 0x0000000527057287 */ /* 0x000fe4000c800000 */
[----:B------:R-:W-:Y:S01]  /*5440*/  UISETP.GE.AND UP0, UPT, UR6, UR4, UPT ;  /* 0x000000040600728c */ /* 0x000fe2000bf06270 */
[----:B------:R-:W-:Y:S01]  /*5450*/  UMOV UR8, UR13 ;  /* 0x0000000d00087c82 */ /* 0x000fe20008000000 */
[----:B------:R-:W-:Y:S02]  /*5460*/  UIMAD.WIDE.U32 UR12, UR6, UR42, URZ ;  /* 0x0000002a060c72a5 */ /* 0x000fe4000f8e00ff */
[----:B------:R-:W-:Y:S04]  /*5470*/  @UP2 USHF.R.U32.HI UR7, URZ, UR43, UR8 ;  /* 0x0000002bff072299 */ /* 0x000fe80008011608 */
[----:B------:R-:W-:Y:S01]  /*5480*/  UIMAD UR8, UR10, UR7, URZ ;  /* 0x000000070a0872a4 */ /* 0x000fe2000f8e02ff */
[----:B------:R-:W-:Y:S03]  /*5490*/  UMOV UR4, UR13 ;  /* 0x0000000d00047c82 */ /* 0x000fe60008000000 */
[----:B------:R-:W-:Y:S02]  /*54a0*/  UISETP.GE.OR UP0, UPT, UR5, UR8, UP0 ;  /* 0x000000080500728c */ /* 0x000fe40008706670 */
[----:B------:R-:W-:Y:S02]  /*54b0*/  USHF.R.U32.HI UR4, URZ, UR43, UR4 ;  /* 0x0000002bff047299 */ /* 0x000fe40008011604 */
[----:B------:R-:W-:Y:S02]  /*54c0*/  UIMAD.WIDE.U32 UR8, UR5, UR42, URZ ;  /* 0x0000002a050872a5 */ /* 0x000fe4000f8e00ff */
[----:B------:R-:W-:Y:S02]  /*54d0*/  USEL UR12, UR6, UR4, !UP2 ;  /* 0x00000004060c7287 */ /* 0x000fe4000d000000 */
[----:B------:R-:W-:Y:S02]  /*54e0*/  UIADD3 UR8, UPT, UPT, -UR5, URZ, URZ ;  /* 0x000000ff05087290 */ /* 0x000fe4000fffe1ff */
[----:B------:R-:W-:Y:S01]  /*54f0*/  UIADD3 UR11, UPT, UPT, -UR12, URZ, URZ ;  /* 0x000000ff0c0b7290 */ /* 0x000fe2000fffe1ff */
[----:B------:R-:W-:Y:S01]  /*5500*/  @!UP0 UMOV UR4, UR9 ;  /* 0x0000000900048c82 */ /* 0x000fe20008000000 */
[----:B------:R-:W-:Y:S02]  /*5510*/  UIADD3 UR9, UPT, UPT, -UR6, URZ, URZ ;  /* 0x000000ff06097290 */ /* 0x000fe4000fffe1ff */
[----:B------:R-:W-:Y:S02]  /*5520*/  @!UP0 USHF.R.U32.HI UR4, URZ, UR43, UR4 ;  /* 0x0000002bff048299 */ /* 0x000fe40008011604 */
[----:B------:R-:W-:Y:S02]  /*5530*/  UIMAD UR11, UR10, UR11, UR6 ;  /* 0x0000000b0a0b72a4 */ /* 0x000fe4000f8e0206 */
[----:B------:R-:W-:Y:S04]  /*5540*/  @!UP0 USEL UR4, UR5, UR4, !UP2 ;  /* 0x0000000405048287 */ /* 0x000fe8000d000000 */
[----:B------:R-:W-:Y:S02]  /*5550*/  @!UP0 UIMAD UR11, UR7, UR11, UR4 ;  /* 0x0000000b070b82a4 */ /* 0x000fe4000f8e0204 */
[----:B------:R-:W-:Y:S02]  /*5560*/  @!UP0 UIADD3 UR12, UPT, UPT, UR12, -UR4, URZ ;  /* 0x800000040c0c8290 */ /* 0x000fe4000fffe0ff */
[----:B------:R-:W-:Y:S02]  /*5570*/  UIMAD UR7, UR44, UR8, UR39 ;  /* 0x000000082c0772a4 */ /* 0x000fe4000f8e0227 */
[----:B------:R-:W-:Y:S02]  /*5580*/  @!UP0 UIMAD UR6, UR12, UR10, UR5 ;  /* 0x0000000a0c0682a4 */ /* 0x000fe4000f8e0205 */
[----:B------:R-:W-:Y:S01]  /*5590*/  UIMAD UR4, UR21, UR9, UR38 ;  /* 0x00000009150472a4 */ /* 0x000fe2000f8e0226 */
[----:B------:R-:W-:Y:S02]  /*55a0*/  @!UP0 UMOV UR5, UR11 ;  /* 0x0000000b00058c82 */ /* 0x000fe40008000000 */
[----:B------:R-:W-:Y:S02]  /*55b0*/  UIMAD UR39, UR5, UR44, UR7 ;  /* 0x0000002c052772a4 */ /* 0x000fe4000f8e0207 */
[----:B------:R-:W-:Y:S11]  /*55c0*/  UIMAD UR38, UR6, UR21, UR4 ;  /* 0x00000015062672a4 */ /* 0x000ff6000f8e0204 */
[----:B------:R-:W-:Y:S01]  /*55d0*/  @!UPT UIADD3 URZ, UPT, UPT, URZ, URZ, URZ ;  /* 0x000000fffffff290 */ /* 0x000fe2000fffe0ff */
.L_x_79:
[----:B------:R-:W-:Y:S01]  /*55e0*/  UISETP.NE.AND UP0, UPT, UR41, 0x1, UPT ;  /* 0x000000012900788c */ /* 0x000fe2000bf05270 */
[----:B------:R-:W2:Y:S04]  /*55f0*/  LDL R0, [R1+0x4] ;  /* 0x0000040001007983 */ /* 0x000ea80000100800 */
[----:B------:R-:W3:Y:S06]  /*5600*/  LDL R2, [R1+0x30] ;  /* 0x0000300001027983 */ /* 0x000eec0000100800 */
[----:B------:R-:W1:Y:S01]  /*5610*/  @!UP0 LDCU.128 UR12, c[0x0][0xb10] ;  /* 0x00016200ff0c87ac */ /* 0x000e620008000c00 */
[----:B------:R-:W4:Y:S01]  /*5620*/  @!UP0 LDCU UR5, c[0x0][0xb0c] ;  /* 0x00016180ff0587ac */ /* 0x000f220008000800 */
[----:B------:R-:W5:Y:S01]  /*5630*/  @!UP0 LDCU UR10, c[0x0][0xb20] ;  /* 0x00016400ff0a87ac */ /* 0x000f620008000800 */
[----:B-1----:R-:W-:Y:S02]  /*5640*/  UIMAD.WIDE.U32 UR8, UR39, UR12, URZ ;  /* 0x0000000c270872a5 */ /* 0x002fe4000f8e00ff */
[----:B------:R-:W-:Y:S02]  /*5650*/  UIMAD.WIDE.U32 UR6, UR38, UR15, URZ ;  /* 0x0000000f260672a5 */ /* 0x000fe4000f8e00ff */
[----:B------:R-:W-:Y:S03]  /*5660*/  @!UP0 UISETP.NE.AND UP1, UPT, UR14, 0x1, UPT ;  /* 0x000000010e00888c */ /* 0x000fe6000bf25270 */
[----:B------:R-:W-:Y:S01]  /*5670*/  @!UP0 UMOV UR4, UR9 ;  /* 0x0000000900048c82 */ /* 0x000fe20008000000 */
[----:B----4-:R-:W-:Y:S02]  /*5680*/  @!UP0 UISETP.NE.AND UP2, UPT, UR5, 0x1, UPT ;  /* 0x000000010500888c */ /* 0x010fe4000bf45270 */
[----:B------:R-:W-:Y:S01]  /*5690*/  @!UP0 USHF.R.U32.HI UR4, URZ, UR13, UR4 ;  /* 0x0000000dff048299 */ /* 0x000fe20008011604 */
[----:B------:R-:W-:Y:S02]  /*56a0*/  @!UP0 UMOV UR6, UR7 ;  /* 0x0000000700068c82 */ /* 0x000fe40008000000 */
[----:B-----5:R-:W-:Y:S02]  /*56b0*/  @!UP0 USHF.R.U32.HI UR6, URZ, UR10, UR6 ;  /* 0x0000000aff068299 */ /* 0x020fe40008011606 */
[----:B------:R-:W-:Y:S02]  /*56c0*/  @!UP0 USEL UR7, UR39, UR4, !UP2 ;  /* 0x0000000427078287 */ /* 0x000fe4000d000000 */
[----:B------:R-:W-:Y:S04]  /*56d0*/  @!UP0 USEL UR6, UR38, UR6, !UP1 ;  /* 0x0000000626068287 */ /* 0x000fe8000c800000 */
[----:B------:R-:W-:Y:S02]  /*56e0*/  @!UP0 UIADD3 UR4, UPT, UPT, -UR7, UR6, URZ ;  /* 0x0000000607048290 */ /* 0x000fe4000fffe1ff */
[----:B------:R-:W-:Y:S02]  /*56f0*/  @!UP0 UIADD3 UR6, UPT, UPT, UR7, -UR6, URZ ;  /* 0x8000000607068290 */ /* 0x000fe4000fffe0ff */
[----:B------:R-:W-:Y:S02]  /*5700*/  UIADD3 UR7, UPT, UPT, UR17, 0x1, URZ ;  /* 0x0000000111077890 */ /* 0x000fe4000fffe0ff */
[----:B------:R-:W-:Y:S02]  /*5710*/  @!UP0 UIMAD UR39, UR4, UR5, UR39 ;  /* 0x00000005042782a4 */ /* 0x000fe4000f8e0227 */
[----:B------:R-:W-:Y:S02]  /*5720*/  @!UP0 UIMAD UR38, UR6, UR14, UR38 ;  /* 0x0000000e062682a4 */ /* 0x000fe4000f8e0226 */
[----:B------:R-:W-:Y:S01]  /*5730*/  IMAD.U32 R251, RZ, RZ, UR7 ;  /* 0x00000007fffb7e24 */ /* 0x000fe2000f8e00ff */
[----:B--2---:R-:W-:Y:S02]  /*5740*/  R2UR UR18, R0 ;  /* 0x00000000001272ca */ /* 0x004fe400000e0000 */
[----:B---3--:R-:W-:Y:S11]  /*5750*/  R2UR UR11, R2 ;  /* 0x00000000020b72ca */ /* 0x008ff600000e0000 */
[----:B------:R-:W-:Y:S04]  /*5760*/  UISETP.NE.U32.AND UP3, UPT, UR18, URZ, UPT ;  /* 0x000000ff1200728c */ /* 0x000fe8000bf65070 */
[----:B------:R-:W-:Y:S09]  /*5770*/  UISETP.NE.AND.EX UP3, UPT, UR11, URZ, UPT, UP3 ;  /* 0x000000ff0b00728c */ /* 0x000ff2000bf65330 */
[----:B------:R-:W-:Y:S05]  /*5780*/  BRA.U !UP3, `(.L_x_80) ;  /* 0x000000010b587547 */ /* 0x000fea000b800000 */
[----:B------:R-:W1:Y:S01]  /*5790*/  LDCU.64 UR8, c[0x0][0x358] ;  /* 0x00006b00ff0877ac */ /* 0x000e620008000a00 */
[----:B------:R-:W2:Y:S01]  /*57a0*/  LDL R3, [R1+0xc] ;  /* 0x00000c0001037983 */ /* 0x000ea20000100800 */
[----:B------:R-:W-:Y:S01]  /*57b0*/  R2UR UR6, R0 ;  /* 0x00000000000672ca */ /* 0x000fe200000e0000 */
[----:B------:R-:W-:Y:S02]  /*57c0*/  IMAD.MOV.U32 R244, RZ, RZ, 0x1 ;  /* 0x00000001fff47424 */ /* 0x000fe400078e00ff */
[----:B------:R-:W3:Y:S01]  /*57d0*/  LDL R2, [R1+0x8] ;  /* 0x0000080001027983 */ /* 0x000ee20000100800 */
[----:B------:R-:W-:Y:S01]  /*57e0*/  IMAD.MOV.U32 R0, RZ, RZ, 0x1 ;  /* 0x00000001ff007424 */ /* 0x000fe200078e00ff */
[----:B---3--:R-:W-:Y:S02]  /*57f0*/  R2UR UR4, R2 ;  /* 0x00000000020472ca */ /* 0x008fe400000e0000 */
[----:B--2---:R-:W-:Y:S11]  /*5800*/  R2UR UR5, R3 ;  /* 0x00000000030572ca */ /* 0x004ff600000e0000 */
[----:B------:R-:W-:Y:S02]  /*5810*/  @!UPT UIADD3 URZ, UPT, UPT, URZ, URZ, URZ ;  /* 0x000000fffffff290 */ /* 0x000fe4000fffe0ff */
[----:B------:R-:W-:Y:S04]  /*5820*/  UISETP.NE.U32.AND UP0, UPT, UR5, URZ, UPT ;  /* 0x000000ff0500728c */ /* 0x000fe8000bf05070 */
[----:B------:R-:W-:Y:S06]  /*5830*/  UISETP.NE.AND.EX UP0, UPT, UR4, URZ, UPT, UP0 ;  /* 0x000000ff0400728c */ /* 0x000fec000bf05300 */
[----:B------:R-:W-:Y:S05]  /*5840*/  PLOP3.LUT P0, PT, PT, PT, UP0, 0x80, 0x8 ;  /* 0x000000000008781c */ /* 0x000fea0003f0f008 */
[----:B------:R-:W2:Y:S01]  /*5850*/  @UP0 LDCU.64 UR4, c[0x0][0x888] ;  /* 0x00011100ff0407ac */ /* 0x000ea20008000a00 */
[----:B------:R-:W-:Y:S07]  /*5860*/  @UP0 UIMAD UR6, UR36, UR6, URZ ;  /* 0x00000006240602a4 */ /* 0x000fee000f8e02ff */
[----:B------:R-:W-:Y:S01]  /*5870*/  @!P0 PRMT R244, R0, 0x7610, R244 ;  /* 0x0000761000f48816 */ /* 0x000fe200000000f4 */
[----:B--2---:R-:W-:Y:S06]  /*5880*/  @UP0 UIMAD.WIDE UR4, UR6, 0x4, UR4 ;  /* 0x00000004060408a5 */ /* 0x004fec000f8e0204 */
[----:B------:R-:W-:Y:S02]  /*5890*/  IMAD.U32 R2, RZ, RZ, UR4 ;  /* 0x00000004ff027e24 */ /* 0x000fe4000f8e00ff */
[----:B------:R-:W-:Y:S05]  /*58a0*/  IMAD.U32 R3, RZ, RZ, UR5 ;  /* 0x00000005ff037e24 */ /* 0x000fea000f8e00ff */
[----:B-1----:R-:W2:Y:S02]  /*58b0*/  @P0 LDG.E R2, desc[UR8][R2.64] ;  /* 0x0000000802020981 */ /* 0x002ea4000c1e1900 */
[----:B--2---:R-:W-:Y:S11]  /*58c0*/  @P0 R2UR UR45, R2 ;  /* 0x00000000022d02ca */ /* 0x004ff600000e0000 */
[----:B------:R-:W-:Y:S03]  /*58d0*/  @!UPT UIADD3 URZ, UPT, UPT, URZ, URZ, URZ ;  /* 0x000000fffffff290 */ /* 0x000fe6000fffe0ff */
[----:B------:R-:W1:Y:S02]  /*58e0*/  @!UP0 LDCU UR45, c[0x0][0x880] ;  /* 0x00011000ff2d87ac */ /* 0x000e640008000800 */
.L_x_80:
[----:B------:R-:W2:Y:S04]  /*58f0*/  LDL R0, [R1+0x10] ;  /* 0x0000100001007983 */ /* 0x000ea80000100800 */
[----:B------:R-:W3:Y:S02]  /*5900*/  LDL R2, [R1+0x2c] ;  /* 0x00002c0001027983 */ /* 0x000ee40000100800 */
[----:B---3--:R-:W-:Y:S02]  /*5910*/  R2UR UR4, R2 ;  /* 0x00000000020472ca */ /* 0x008fe400000e0000 */
[----:B--2---:R-:W-:Y:S11]  /*5920*/  R2UR UR5, R0 ;  /* 0x00000000000572ca */ /* 0x004ff600000e0000 */
[----:B------:R-:W-:Y:S02]  /*5930*/  @!UPT UIADD3 URZ, UPT, UPT, URZ, URZ, URZ ;  /* 0x000000fffffff290 */ /* 0x000fe4000fffe0ff */
[----:B------:R-:W-:Y:S04]  /*5940*/  UISETP.NE.U32.AND UP0, UPT, UR5, URZ, UPT ;  /* 0x000000ff0500728c */ /* 0x000fe8000bf05070 */
[----:B------:R-:W-:Y:S09]  /*5950*/  UISETP.NE.AND.EX UP0, UPT, UR4, URZ, UPT, UP0 ;  /* 0x000000ff0400728c */ /* 0x000ff2000bf05300 */
[----:B------:R-:W-:Y:S05]  /*5960*/  BRA.U !UP0, `(.L_x_81) ;  /* 0x00000001084c7547 */ /* 0x000fea000b800000 */
[----:B------:R-:W2:Y:S01]  /*5970*/  LDCU.64 UR8, c[0x0][0x358] ;  /* 0x00006b00ff0877ac */ /* 0x000ea20008000a00 */
[----:B------:R-:W3:Y:S01]  /*5980*/  LDL R3, [R1+0x28] ;  /* 0x0000280001037983 */ /* 0x000ee20000100800 */
[----:B------:R-:W-:Y:S03]  /*5990*/  R2UR UR6, R0 ;  /* 0x00000000000672ca */ /* 0x000fe600000e0000 */
[----:B------:R-:W4:Y:S02]  /*59a0*/  LDL R2, [R1+0x24] ;  /* 0x0000240001027983 */ /* 0x000f240000100800 */
[----:B----4-:R-:W-:Y:S02]  /*59b0*/  R2UR UR4, R2 ;  /* 0x00000000020472ca */ /* 0x010fe400000e0000 */
[----:B---3--:R-:W-:Y:S11]  /*59c0*/  R2UR UR5, R3 ;  /* 0x00000000030572ca */ /* 0x008ff600000e0000 */
[----:B------:R-:W-:Y:S02]  /*59d0*/  @!UPT UIADD3 URZ, UPT, UPT, URZ, URZ, URZ ;  /* 0x000000fffffff290 */ /* 0x000fe4000fffe0ff */
[----:B------:R-:W-:Y:S04]  /*59e0*/  UISETP.NE.U32.AND UP0, UPT, UR5, URZ, UPT ;  /* 0x000000ff0500728c */ /* 0x000fe8000bf05070 */
[----:B------:R-:W-:Y:S06]  /*59f0*/  UISETP.NE.AND.EX UP0, UPT, UR4, URZ, UPT, UP0 ;  /* 0x000000ff0400728c */ /* 0x000fec000bf05300 */
[----:B------:R-:W-:Y:S05]  /*5a00*/  PLOP3.LUT P0, PT, PT, PT, UP0, 0x80, 0x8 ;  /* 0x000000000008781c */ /* 0x000fea0003f0f008 */
[----:B------:R-:W3:Y:S01]  /*5a10*/  @UP0 LDCU.64 UR4, c[0x0][0x8a8] ;  /* 0x00011500ff0407ac */ /* 0x000ee20008000a00 */
[----:B------:R-:W-:Y:S04]  /*5a20*/  @UP0 UIMAD UR6, UR36, UR6, URZ ;  /* 0x00000006240602a4 */ /* 0x000fe8000f8e02ff */
[----:B---3--:R-:W-:Y:S06]  /*5a30*/  @UP0 UIMAD.WIDE UR4, UR6, 0x4, UR4 ;  /* 0x00000004060408a5 */ /* 0x008fec000f8e0204 */
[----:B------:R-:W-:Y:S02]  /*5a40*/  IMAD.U32 R2, RZ, RZ, UR4 ;  /* 0x00000004ff027e24 */ /* 0x000fe4000f8e00ff */
[----:B------:R-:W-:Y:S05]  /*5a50*/  IMAD.U32 R3, RZ, RZ, UR5 ;  /* 0x00000005ff037e24 */ /* 0x000fea000f8e00ff */
[----:B--2---:R-:W2:Y:S02]  /*5a60*/  @P0 LDG.E R2, desc[UR8][R2.64] ;  /* 0x0000000802020981 */ /* 0x004ea4000c1e1900 */
[----:B--2---:R-:W-:Y:S11]  /*5a70*/  @P0 R2UR UR37, R2 ;  /* 0x00000000022502ca */ /* 0x004ff600000e0000 */
[----:B------:R-:W-:Y:S03]  /*5a80*/  @!UPT UIADD3 URZ, UPT, UPT, URZ, URZ, URZ ;  /* 0x000000fffffff290 */ /* 0x000fe6000fffe0ff */
[----:B------:R-:W2:Y:S02]  /*5a90*/  @!UP0 LDCU UR37, c[0x0][0x8a0] ;  /* 0x00011400ff2587ac */ /* 0x000ea40008000800 */
.L_x_81:
[----:B------:R-:W-:Y:S01]  /*5aa0*/  UPLOP3.LUT UP1, UPT, UPT, UPT, UPT, 0x40, 0x4 ;  /* 0x000000000004789c */ /* 0x000fe20003f2e870 */
[----:B------:R-:W3:Y:S01]  /*5ab0*/  LDL R0, [R1+0x14] ;  /* 0x0000140001007983 */ /* 0x000ee20000100800 */
[----:B------:R-:W-:Y:S02]  /*5ac0*/  R2UR UR4, R247 ;  /* 0x00000000f70472ca */ /* 0x000fe400000e0000 */
[----:B------:R-:W-:Y:S02]  /*5ad0*/  CS2R R162, SRZ ;  /* 0x0000000000a27805 */ /* 0x000fe4000001ff00 */
[----:B------:R-:W-:Y:S02]  /*5ae0*/  R2UR UR8, R246 ;  /* 0x00000000f60872ca */ /* 0x000fe400000e0000 */
[----:B------:R-:W-:Y:S02]  /*5af0*/  CS2R R160, SRZ ;  /* 0x0000000000a07805 */ /* 0x000fe4000001ff00 */
[----:B------:R-:W-:Y:S02]  /*5b00*/  R2UR UR7, R249 ;  /* 0x00000000f90772ca */ /* 0x000fe400000e0000 */
[----:B------:R-:W-:Y:S02]  /*5b10*/  CS2R R158, SRZ ;  /* 0x00000000009e7805 */ /* 0x000fe4000001ff00 */
[----:B------:R-:W-:Y:S02]  /*5b20*/  R2UR UR6, R250 ;  /* 0x00000000fa0672ca */ /* 0x000fe400000e0000 */
[----:B------:R-:W-:Y:S02]  /*5b30*/  CS2R R156, SRZ ;  /* 0x00000000009c7805 */ /* 0x000fe4000001ff00 */
[----:B------:R-:W-:Y:S02]  /*5b40*/  CS2R R154, SRZ ;  /* 0x00000000009a7805 */ /* 0x000fe4000001ff00 */
[----:B------:R-:W-:Y:S02]  /*5b50*/  CS2R R152, SRZ ;  /* 0x0000000000987805 */ /* 0x000fe4000001ff00 */
[----:B------:R-:W-:Y:S02]  /*5b60*/  CS2R R150, SRZ ;  /* 0x0000000000967805 */ /* 0x000fe4000001ff00 */
[----:B------:R-:W-:Y:S02]  /*5b70*/  CS2R R148, SRZ ;  /* 0x0000000000947805 */ /* 0x000fe4000001ff00 */
[----:B------:R-:W-:Y:S01]  /*5b80*/  CS2R R146, SRZ ;  /* 0x0000000000927805 */ /* 0x000fe2000001ff00 */
[----:B------:R-:W-:Y:S01]  /*5b90*/  UISETP.NE.AND UP4, UPT, UR4, URZ, UPT ;  /* 0x000000ff0400728c */ /* 0x000fe2000bf85270 */
[----:B------:R-:W-:Y:S02]  /*5ba0*/  CS2R R144, SRZ ;  /* 0x0000000000907805 */ /* 0x000fe4000001ff00 */
[----:B------:R-:W-:Y:S02]  /*5bb0*/  CS2R R142, SRZ ;  /* 0x00000000008e7805 */ /* 0x000fe4000001ff00 */
[----:B------:R-:W-:Y:S02]  /*5bc0*/  CS2R R140, SRZ ;  /* 0x00000000008c7805 */ /* 0x000fe4000001ff00 */
[----:B------:R-:W-:Y:S02]  /*5bd0*/  CS2R R138, SRZ ;  /* 0x00000000008a7805 */ /* 0x000fe4000001ff00 */
[----:B------:R-:W-:Y:S02]  /*5be0*/  CS2R R136, SRZ ;  /* 0x0000000000887805 */ /* 0x000fe4000001ff00 */
[----:B------:R-:W-:Y:S02]  /*5bf0*/  CS2R R22, SRZ ;  /* 0x0000000000167805 */ /* 0x000fe4000001ff00 */
[----:B---3--:R-:W-:Y:S01]  /*5c00*/  R2UR UR5, R0 ;  /* 0x00000000000572ca */ /* 0x008fe200000e0000 */
[----:B------:R-:W-:Y:S11]  /*5c10*/  IMAD.U32 R0, RZ, RZ, UR8 ;  /* 0x00000008ff007e24 */ /* 0x000ff6000f8e00ff */
[----:B------:R-:W-:Y:S01]  /*5c20*/  @!UPT UIADD3 URZ, UPT, UPT, URZ, URZ, URZ ;  /* 0x000000fffffff290 */ /* 0x000fe2000fffe0ff */
[----:B------:R-:W-:Y:S06]  /*5c30*/  UISETP.NE.AND UP5, UPT, UR5, URZ, UPT ;  /* 0x000000ff0500728c */ /* 0x000fec000bfa5270 */
[----:B------:R-:W-:Y:S05]  /*5c40*/  PLOP3.LUT P1, PT, PT, PT, UP5, 0x80, 0x8 ;  /* 0x000000000008781c */ /* 0x000fea0003f2f058 */
[----:B------:R-:W3:Y:S01]  /*5c50*/  @UP5 LDCU.64 UR4, c[0x0][0x888] ;  /* 0x00011100ff0457ac */ /* 0x000ee20008000a00 */
[----:B------:R-:W-:Y:S07]  /*5c60*/  @UP5 UPLOP3.LUT UP1, UPT, UPT, UPT, UP3, 0x80, 0x8 ;  /* 0x000000000008589c */ /* 0x000fee0003f2f030 */
[----:B------:R-:W-:Y:S01]  /*5c70*/  @P1 LOP3.LUT P0, RZ, R244, 0xff, RZ, 0xc0, !PT ;  /* 0x000000fff4ff1812 */ /* 0x000fe2000780c0ff */
[----:B-1----:R-:W-:Y:S02]  /*5c80*/  @UP5 UISETP.NE.AND UP2, UPT, UR45, URZ, UPT ;  /* 0x000000ff2d00528c */ /* 0x002fe4000bf45270 */
[----:B---3--:R-:W-:Y:S02]  /*5c90*/  @UP5 UISETP.NE.U32.AND UP0, UPT, UR4, URZ, UPT ;  /* 0x000000ff0400528c */ /* 0x008fe4000bf05070 */
[----:B------:R-:W-:Y:S02]  /*5ca0*/  @UP5 USEL UR4, URZ, 0xffffffff, UP2 ;  /* 0xffffffffff045887 */ /* 0x000fe40009000000 */
[----:B------:R-:W-:Y:S04]  /*5cb0*/  @UP5 UISETP.NE.AND.EX UP0, UPT, UR5, URZ, UPT, UP0 ;  /* 0x000000ff0500528c */ /* 0x000fe8000bf05300 */
[----:B------:R-:W-:Y:S03]  /*5cc0*/  @UP5 USEL UR5, URZ, 0xffffffff, UP0 ;  /* 0xffffffffff055887 */ /* 0x000fe60008000000 */
[----:B------:R-:W-:Y:S01]  /*5cd0*/  @P1 VOTEU.ANY UP0, P0 ;  /* 0x0000000000ff1886 */ /* 0x000fe20000000100 */
[----:B------:R-:W-:Y:S01]  /*5ce0*/  @UP1 USEL UR4, UR5, UR4, !UP0 ;  /* 0x0000000405041287 */ /* 0x000fe2000c000000 */
[----:B------:R-:W-:Y:S01]  /*5cf0*/  PLOP3.LUT P1, PT, PT, PT, UP4, 0x80, 0x8 ;  /* 0x000000000008781c */ /* 0x000fe20003f2f048 */
[----:B------:R-:W-:Y:S01]  /*5d00*/  ULEA UR5, UR40, UR16, 0x3 ;  /* 0x0000001028057291 */ /* 0x000fe2000f8e18ff */
[----:B------:R-:W-:Y:S01]  /*5d10*/  PLOP3.LUT P0, PT, PT, PT, UP4, 0x80, 0x8 ;  /* 0x000000000008781c */ /* 0x000fe20003f0f048 */
[----:B------:R-:W-:Y:S04]  /*5d20*/  @UP5 ULOP3.LUT UR4, UR4, 0x1, URZ, 0xc0, !UPT ;  /* 0x0000000104045892 */ /* 0x000fe8000f8ec0ff */
[----:B------:R-:W-:Y:S06]  /*5d30*/  UISETP.NE.U32.OR UP0, UPT, UR4, 0x1, !UP5 ;  /* 0x000000010400788c */ /* 0x000fec000ef05470 */
[----:B------:R-:W-:Y:S02]  /*5d40*/  PLOP3.LUT P2, PT, PT, PT, UP0, 0x80, 0x8 ;  /* 0x000000000008781c */ /* 0x000fe40003f4f008 */
[----:B------:R-:W-:Y:S02]  /*5d50*/  @P1 SHF.R.U32.HI R4, RZ, 0x10, R5 ;  /* 0x00000010ff041819 */ /* 0x000fe40000011605 */
[----:B------:R-:W-:Y:S02]  /*5d60*/  PLOP3.LUT P1, PT, PT, PT, PT, 0x8, 0x80 ;  /* 0x000000000080781c */ /* 0x000fe40003f2e170 */
[----:B------:R-:W-:Y:S07]  /*5d70*/  @P0 R2UR UR6, R4 ;  /* 0x00000000040602ca */ /* 0x000fee00000e0000 */
[----:B------:R-:W-:Y:S04]  /*5d80*/  @P2 SHF.L.U32 R0, R0, 0x1f, RZ ;  /* 0x0000001f00002819 */ /* 0x000fe800000006ff */
[----:B------:R1:W3:Y:S02]  /*5d90*/  @P2 SYNCS.PHASECHK.TRANS64.TRYWAIT P4, [UR16+0x50], R0 ;  /* 0x00005000ff0025a7 */ /* 0x0002e40008081110 */
[----:B------:R-:W-:Y:S02]  /*5da0*/  IMAD.U32 R250, RZ, RZ, UR6 ;  /* 0x00000006fffa7e24 */ /* 0x000fe4000f8e00ff */
[----:B-1----:R-:W-:Y:S05]  /*5db0*/  IMAD.U32 R0, RZ, RZ, UR7 ;  /* 0x00000007ff007e24 */ /* 0x002fea000f8e00ff */
[----:B------:R-:W-:Y:S04]  /*5dc0*/  SHF.L.U32 R8, R0, 0x1f, RZ ;  /* 0x0000001f00087819 */ /* 0x000fe800000006ff */
[----:B------:R1:W4:Y:S01]  /*5dd0*/  SYNCS.PHASECHK.TRANS64.TRYWAIT P3, [UR5+0x90], R8 ;  /* 0x00009008ff0075a7 */ /* 0x0003220008061105 */
[----:B---3--:R-:W-:Y:S01]  /*5de0*/  @P2 PLOP3.LUT P1, PT, P4, PT, PT, 0x8, 0x80 ;  /* 0x000000000080281c */ /* 0x008fe2000272e170 */
[----:B------:R-:W-:Y:S01]  /*5df0*/  @!UPT UIADD3 URZ, UPT, UPT, URZ, URZ, URZ ;  /* 0x000000fffffff290 */ /* 0x000fe2000fffe0ff */
[----:B-1----:R-:W-:Y:S11]  /*5e00*/  BRA.U !UP0, `(.L_x_82) ;  /* 0x00000005082c7547 */ /* 0x002ff6000b800000 */
[----:B------:R-:W-:Y:S01]  /*5e10*/  LOP3.LUT P0, RZ, R244, 0xff, RZ, 0xc0, !PT ;  /* 0x000000fff4ff7812 */ /* 0x000fe2000780c0ff */
[----:B------:R-:W-:Y:S01]  /*5e20*/  @!UPT UIADD3 URZ, UPT, UPT, URZ, URZ, URZ ;  /* 0x000000fffffff290 */ /* 0x000fe2000fffe0ff */
[----:B------:R-:W-:Y:S11]  /*5e30*/  @!P1 BRA `(.L_x_83) ;  /* 0x0000000000189947 */ /* 0x000ff60003800000 */
[----:B------:R-:W-:Y:S11]  /*5e40*/  R2UR UR4, R246 ;  /* 0x00000000f60472ca */ /* 0x000ff600000e0000 */
[----:B------:R-:W-:Y:S02]  /*5e50*/  @!UPT UIADD3 URZ, UPT, UPT, URZ, URZ, URZ ;  /* 0x000000fffffff290 */ /* 0x000fe4000fffe0ff */
[----:B------:R-:W-:Y:S05]  /*5e60*/  IMAD.U32 R0, RZ, RZ, UR4 ;  /* 0x00000004ff007e24 */ /* 0x000fea000f8e00ff */
[----:B------:R-:W-:Y:S04]  /*5e70*/  SHF.L.U32 R0, R0, 0x1f, RZ ;  /* 0x0000001f00007819 */ /* 0x000fe800000006ff */
[----:B------:R-:W1:Y:S02]  /*5e80*/  SYNCS.PHASECHK.TRANS64.TRYWAIT P1, [UR16+0x50], R0 ;  /* 0x00005000ff0075a7 */ /* 0x000e640008021110 */
[----:B-1----:R-:W-:Y:S05]  /*5e90*/  @!P1 BRA `(.L_x_84) ;  /* 0x0000004c00289947 */ /* 0x002fea0003800000 */
.L_x_83:
[----:B------:R-:W3:Y:S01]  /*5ea0*/  LDL R4, [R1+0xc] ;  /* 0x00000c0001047983 */ /* 0x000ee20000100800 */
[----:B------:R-:W-:Y:S02]  /*5eb0*/  CS2R R22, SRZ ;  /* 0x0000000000167805 */ /* 0x000fe4000001ff00 */
[----:B------:R-:W-:Y:S02]  /*5ec0*/  CS2R R136, SRZ ;  /* 0x0000000000887805 */ /* 0x000fe4000001ff00 */
[----:B------:R-:W-:Y:S01]  /*5ed0*/  CS2R R138, SRZ ;  /* 0x00000000008a7805 */ /* 0x000fe2000001ff00 */
[----:B------:R-:W5:Y:S01]  /*5ee0*/  LDL R3, [R1+0x8] ;  /* 0x0000080001037983 */ /* 0x000f620000100800 */
[----:B------:R-:W-:Y:S01]  /*5ef0*/  UISETP.NE.AND UP1, UPT, UR45, URZ, UPT ;  /* 0x000000ff2d00728c */ /* 0x000fe2000bf25270 */
[----:B------:R-:W-:Y:S02]  /*5f00*/  CS2R R140, SRZ ;  /* 0x00000000008c7805 */ /* 0x000fe4000001ff00 */
        /* <DEDUP_REMOVED lines=11> */
[----:B------:R-:W-:Y:S11]  /*5fc0*/  R2UR UR7, R246 ;  /* 0x00000000f60772ca */ /* 0x000ff600000e0000 */
[----:B------:R-:W-:Y:S02]  /*5fd0*/  @!UPT UIADD3 URZ, UPT, UPT, URZ, URZ, URZ ;  /* 0x000000fffffff290 */ /* 0x000fe4000fffe0ff */
[----:B------:R-:W-:Y:S06]  /*5fe0*/  ULOP3.LUT UR7, UR7, 0x1, URZ, 0x3c, !UPT ;  /* 0x0000000107077892 */ /* 0x000fec000f8e3cff */
[----:B------:R-:W-:Y:S01]  /*5ff0*/  IMAD.U32 R246, RZ, RZ, UR7 ;  /* 0x00000007fff67e24 */ /* 0x000fe2000f8e00ff */
[----:B-----5:R-:W-:Y:S02]  /*6000*/  R2UR UR4, R3 ;  /* 0x00000000030472ca */ /* 0x020fe400000e0000 */
[----:B---3--:R-:W-:Y:S11]  /*6010*/  R2UR UR6, R4 ;  /* 0x00000000040672ca */ /* 0x008ff600000e0000 */
[----:B------:R-:W-:Y:S02]  /*6020*/  @!UPT UIADD3 URZ, UPT, UPT, URZ, URZ, URZ ;  /* 0x000000fffffff290 */ /* 0x000fe4000fffe0ff */
[----:B------:R-:W-:Y:S04]  /*6030*/  UISETP.NE.U32.AND UP0, UPT, UR6, URZ, UPT ;  /* 0x000000ff0600728c */ /* 0x000fe8000bf05070 */
[----:B------:R-:W-:Y:S02]  /*6040*/  UISETP.NE.AND.EX UP0, UPT, UR4, URZ, UPT, UP0 ;  /* 0x000000ff0400728c */ /* 0x000fe4000bf05300 */
[----:B------:R-:W-:Y:S02]  /*6050*/  USEL UR4, URZ, 0xffffffff, UP1 ;  /* 0xffffffffff047887 */ /* 0x000fe40008800000 */
[----:B------:R-:W-:Y:S03]  /*6060*/  USEL UR6, URZ, 0xffffffff, UP0 ;  /* 0xffffffffff067887 */ /* 0x000fe60008000000 */
[----:B------:R-:W-:Y:S01]  /*6070*/  VOTEU.ANY UP0, P0 ;  /* 0x0000000000ff7886 */ /* 0x000fe20000000100 */
[----:B------:R-:W-:Y:S04]  /*6080*/  @UP3 USEL UR4, UR6, UR4, !UP0 ;  /* 0x0000000406043287 */ /* 0x000fe8000c000000 */
[----:B------:R-:W-:Y:S04]  /*6090*/  ULOP3.LUT UR4, UR4, 0x1, URZ, 0xc0, !UPT ;  /* 0x0000000104047892 */ /* 0x000fe8000f8ec0ff */
[----:B------:R-:W-:Y:S02]  /*60a0*/  UISETP.NE.U32.AND UP0, UPT, UR4, 0x1, UPT ;  /* 0x000000010400788c */ /* 0x000fe4000bf05070 */
[----:B------:R-:W-:Y:S04]  /*60b0*/  UIADD3 UR4, UPT, UPT, UR16, 0x58, URZ ;  /* 0x0000005810047890 */ /* 0x000fe8000fffe0ff */
[----:B------:R-:W-:Y:S01]  /*60c0*/  PLOP3.LUT P0, PT, PT, PT, UP0, 0x80, 0x8 ;  /* 0x000000000008781c */ /* 0x000fe20003f0f008 */
[----:B------:R-:W-:Y:S11]  /*60d0*/  UPRMT UR4, UR20, 0x654, UR4 ;  /* 0x0000065414047896 */ /* 0x000ff60008000004 */
[----:B------:R-:W-:Y:S01]  /*60e0*/  @!UPT UIADD3 URZ, UPT, UPT, URZ, URZ, URZ ;  /* 0x000000fffffff290 */ /* 0x000fe2000fffe0ff */
[----:B-1----:R-:W1:Y:S02]  /*60f0*/  @P0 S2R R2, SR_TID.X ;  /* 0x0000000000020919 */ /* 0x002e640000002100 */
[--C-:B-1----:R-:W-:Y:S01]  /*6100*/  @P0 SHF.R.U32.HI R0, RZ, 0x4, R2.reuse ;  /* 0x00000004ff000819 */ /* 0x102fe20000011602 */
[----:B------:R-:W-:Y:S03]  /*6110*/  @P0 IMAD.SHL.U32 R3, R2, 0x10, RZ ;  /* 0x0000001002030824 */ /* 0x000fe600078e00ff */
[----:B------:R-:W-:Y:S02]  /*6120*/  @P0 LOP3.LUT R0, R0, 0x1, RZ, 0xc0, !PT ;  /* 0x0000000100000812 */ /* 0x000fe400078ec0ff */
[----:B------:R-:W-:Y:S02]  /*6130*/  @P0 LOP3.LUT R3, R3, 0xf0, RZ, 0xc0, !PT ;  /* 0x000000f003030812 */ /* 0x000fe400078ec0ff */
[----:B------:R-:W-:Y:S05]  /*6140*/  @P0 LOP3.LUT R0, R0, 0x60, R2, 0xf8, !PT ;  /* 0x0000006000000812 */ /* 0x000fea00078ef802 */
[----:B------:R-:W-:Y:S05]  /*6150*/  @P0 IMAD R0, R0, 0x8, R3 ;  /* 0x0000000800000824 */ /* 0x000fea00078e0203 */
[----:B------:R1:W3:Y:S04]  /*6160*/  @P0 LDS.64 R22, [R0+UR16+0x180] ;  /* 0x0001801000160984 */ /* 0x0002e80008000a00 */
[----:B------:R1:W1:Y:S04]  /*6170*/  @P0 LDS.64 R136, [R0+UR16+0x580] ;  /* 0x0005801000880984 */ /* 0x0002680008000a00 */
        /* <DEDUP_REMOVED lines=12> */
[----:B------:R1:W1:Y:S01]  /*6240*/  @P0 LDS.64 R162, [R0+UR16+0x3980] ;  /* 0x0039801000a20984 */ /* 0x0002620008000a00 */
[----:B------:R-:W-:Y:S01]  /*6250*/  @!PT LDS RZ, [RZ] ;  /* 0x00000000fffff984 */ /* 0x000fe20000000800 */
[----:B------:R-:W-:Y:S01]  /*6260*/  @!PT LDS RZ, [RZ] ;  /* 0x00000000fffff984 */ /* 0x000fe20000000800 */
[----:B------:R-:W-:Y:S01]  /*6270*/  @!PT LDS RZ, [RZ] ;  /* 0x00000000fffff984 */ /* 0x000fe20000000800 */
[----:B------:R-:W-:Y:S01]  /*6280*/  @!PT LDS RZ, [RZ] ;  /* 0x00000000fffff984 */ /* 0x000fe20000000800 */
[----:B------:R5:W-:Y:S06]  /*6290*/  MEMBAR.ALL.CTA ;  /* 0x0000000000007992 */ /* 0x000bec0000008000 */
[----:B-----5:R-:W5:Y:S02]  /*62a0*/  FENCE.VIEW.ASYNC.S ;  /* 0x00000000000073c6 */ /* 0x020f640000000000 */
[----:B---3-5:R-:W-:Y:S01]  /*62b0*/  SYNCS.ARRIVE.TRANS64.RED.A1T0 RZ, [UR4], RZ ;  /* 0x000000ffffff79a7 */ /* 0x028fe20008100404 */
.L_x_82:
[----:B------:R-:W3:Y:S01]  /*62c0*/  S2R R19, SR_TID.X ;  /* 0x0000000000137919 */ /* 0x000ee20000002100 */
[----:B----4-:R-:W-:Y:S05]  /*62d0*/  @P3 BRA `(.L_x_85) ;  /* 0x0000000000083947 */ /* 0x010fea0003800000 */
[----:B------:R-:W4:Y:S02]  /*62e0*/  SYNCS.PHASECHK.TRANS64.TRYWAIT P0, [UR5+0x90], R8 ;  /* 0x00009008ff0075a7 */ /* 0x000f240008001105 */
[----:B----4-:R-:W-:Y:S05]  /*62f0*/  @!P0 BRA `(.L_x_86) ;  /* 0x0000004800288947 */ /* 0x010fea0003800000 */
.L_x_85:
[----:B---3--:R-:W-:Y:S01]  /*6300*/  SHF.R.U32.HI R19, RZ, 0x5, R19 ;  /* 0x00000005ff137819 */ /* 0x008fe20000011613 */
[----:B------:R-:W-:Y:S04]  /*6310*/  ULEA.HI UR4, UR40, UR40, URZ, 0x1 ;  /* 0x0000002828047291 */ /* 0x000fe8000f8f08ff */
[----:B------:R-:W-:Y:S02]  /*6320*/  USHF.R.U32.HI UR5, URZ, 0x1, UR4 ;  /* 0x00000001ff057899 */ /* 0x000fe40008011604 */
[----:B------:R-:W-:Y:S04]  /*6330*/  ULOP3.LUT UR4, UR4, 0xffe, URZ, 0xc0, !UPT ;  /* 0x00000ffe04047892 */ /* 0x000fe8000f8ec0ff */
[----:B------:R-:W-:Y:S01]  /*6340*/  UIADD3 UR4, UPT, UPT, -UR4, UR40, URZ ;  /* 0x0000002804047290 */ /* 0x000fe2000fffe1ff */
[----:B------:R-:W-:Y:S04]  /*6350*/  IMAD.U32 R2, RZ, RZ, UR5 ;  /* 0x00000005ff027e24 */ /* 0x000fe8000f8e00ff */
[----:B------:R-:W-:Y:S01]  /*6360*/  IMAD R2, R2, 0xf0, R16 ;  /* 0x000000f002027824 */ /* 0x000fe200078e0210 */
[----:B-1----:R-:W-:Y:S05]  /*6370*/  MOV R0, UR4 ;  /* 0x0000000400007c02 */ /* 0x002fea0008000f00 */
[----:B------:R-:W-:Y:S05]  /*6380*/  IMAD R17, R0, 0x100000, R2 ;  /* 0x0010000000117824 */ /* 0x000fea00078e0202 */
[----:B------:R-:W-:Y:S04]  /*6390*/  SHF.R.U32.HI R0, RZ, 0x15, R17 ;  /* 0x00000015ff007819 */ /* 0x000fe80000011611 */
[----:B------:R-:W-:Y:S11]  /*63a0*/  LOP3.LUT P0, RZ, R0, 0x3, R19, 0x48, !PT ;  /* 0x0000000300ff7812 */ /* 0x000ff60007804813 */
[----:B------:R-:W-:Y:S02]  /*63b0*/  @!UPT UIADD3 URZ, UPT, UPT, URZ, URZ, URZ ;  /* 0x000000fffffff290 */ /* 0x000fe4000fffe0ff */
[----:B------:R-:W-:Y:S05]  /*63c0*/  @!P0 BRA `(.L_x_87) ;  /* 0x0000000000408947 */ /* 0x000fea0003800000 */
[----:B------:R-:W1:Y:S01]  /*63d0*/  LDCU.64 UR8, c[0x4][0x68] ;  /* 0x01000d00ff0877ac */ /* 0x000e620008000a00 */
[----:B------:R-:W-:Y:S01]  /*63e0*/  MOV R3, 0x0 ;  /* 0x0000000000037802 */ /* 0x000fe20000000f00 */
[----:B------:R-:W-:Y:S02]  /*63f0*/  HFMA2 R12, -RZ, RZ, 0, 5.9604644775390625e-08 ;  /* 0x00000001ff0c7431 */ /* 0x000fe400000001ff */
[----:B------:R-:W-:Y:S02]  /*6400*/  IMAD.MOV.U32 R8, RZ, RZ, 0x192 ;  /* 0x00000192ff087424 */ /* 0x000fe400078e00ff */
[----:B------:R-:W-:Y:S01]  /*6410*/  IMAD.MOV.U32 R13, RZ, RZ, RZ ;  /* 0x000000ffff0d7224 */ /* 0x000fe200078e00ff */
[----:B------:R-:W3:Y:S01]  /*6420*/  LDCU.64 UR6, c[0x4][0x70] ;  /* 0x01000e00ff0677ac */ /* 0x000ee20008000a00 */
[----:B------:R-:W4:Y:S01]  /*6430*/  LDC.64 R2, c[0x4][R3] ;  /* 0x0100000003027b82 */ /* 0x000f220000000a00 */
[----:B------:R-:W5:Y:S01]  /*6440*/  LDCU.64 UR4, c[0x4][0x8] ;  /* 0x01000100ff0477ac */ /* 0x000f620008000a00 */
[----:B-1----:R-:W-:Y:S01]  /*6450*/  MOV R5, UR9 ;  /* 0x0000000900057c02 */ /* 0x002fe20008000f00 */
[----:B------:R-:W-:Y:S01]  /*6460*/  IMAD.U32 R4, RZ, RZ, UR8 ;  /* 0x00000008ff047e24 */ /* 0x000fe2000f8e00ff */
[----:B---3--:R-:W-:Y:S01]  /*6470*/  MOV R7, UR7 ;  /* 0x0000000700077c02 */ /* 0x008fe20008000f00 */
[----:B------:R-:W-:Y:S01]  /*6480*/  IMAD.U32 R6, RZ, RZ, UR6 ;  /* 0x00000006ff067e24 */ /* 0x000fe2000f8e00ff */
[----:B-----5:R-:W-:Y:S01]  /*6490*/  MOV R11, UR5 ;  /* 0x00000005000b7c02 */ /* 0x020fe20008000f00 */
[----:B------:R-:W-:Y:S02]  /*64a0*/  IMAD.U32 R10, RZ, RZ, UR4 ;  /* 0x00000004ff0a7e24 */ /* 0x000fe4000f8e00ff */
[----:B------:R-:W-:Y:S07]  /*64b0*/  LEPC R20, `(.L_x_87) ;  /* 0x000000001014794e */ /* 0x000fee0000000000 */
[----:B--2-4-:R-:W-:Y:S05]  /*64c0*/  CALL.ABS.NOINC R2 ;  /* 0x0000000002007343 */ /* 0x014fea0003c00000 */
.L_x_87:
[----:B------:R-:W-:Y:S05]  /*64d0*/  WARPSYNC.ALL ;  /* 0x0000000000007948 */ /* 0x000fea0003800000 */
[C---:B------:R-:W-:Y:S01]  /*64e0*/  R2UR UR4, R17.reuse ;  /* 0x00000000110472ca */ /* 0x040fe200000e0000 */
[----:B------:R-:W-:Y:S05]  /*64f0*/  VIADD R0, R17, 0x10 ;  /* 0x0000001011007836 */ /* 0x000fea0000000000 */
[----:B------:R-:W-:Y:S04]  /*6500*/  SHF.R.U32.HI R0, RZ, 0x15, R0 ;  /* 0x00000015ff007819 */ /* 0x000fe80000011600 */
[----:B------:R-:W-:Y:S03]  /*6510*/  LOP3.LUT P0, RZ, R0, 0x3, R19, 0x48, !PT ;  /* 0x0000000300ff7812 */ /* 0x000fe60007804813 */
[----:B------:R-:W1:Y:S01]  /*6520*/  LDTM.16dp32bit_t0_t15.x8 R128, tmem[UR4] ;  /* 0x00000004008079ee */ /* 0x000e620008980000 */
[----:B------:R-:W3:Y:S09]  /*6530*/  LDTM.16dp32bit_t16_t31.x8 R128, tmem[UR4+0x8] ;  /* 0x00000804008079ee */ /* 0x000ef200089a0000 */
[----:B---3--:R-:W-:Y:S05]  /*6540*/  @!P0 BRA `(.L_x_88) ;  /* 0x0000000000408947 */ /* 0x008fea0003800000 */
[----:B------:R-:W3:Y:S01]  /*6550*/  LDCU.64 UR8, c[0x4][0x68] ;  /* 0x01000d00ff0877ac */ /* 0x000ee20008000a00 */
[----:B------:R-:W-:Y:S01]  /*6560*/  MOV R3, 0x0 ;  /* 0x0000000000037802 */ /* 0x000fe20000000f00 */
[----:B------:R-:W-:Y:S02]  /*6570*/  HFMA2 R12, -RZ, RZ, 0, 5.9604644775390625e-08 ;  /* 0x00000001ff0c7431 */ /* 0x000fe400000001ff */
[----:B------:R-:W-:Y:S02]  /*6580*/  IMAD.MOV.U32 R8, RZ, RZ, 0x192 ;  /* 0x00000192ff087424 */ /* 0x000fe400078e00ff */
[----:B------:R-:W-:Y:S01]  /*6590*/  IMAD.MOV.U32 R13, RZ, RZ, RZ ;  /* 0x000000ffff0d7224 */ /* 0x000fe200078e00ff */
[----:B------:R-:W4:Y:S01]  /*65a0*/  LDCU.64 UR6, c[0x4][0x70] ;  /* 0x01000e00ff0677ac */ /* 0x000f220008000a00 */
[----:B------:R-:W1:Y:S01]  /*65b0*/  LDC.64 R2, c[0x4][R3] ;  /* 0x0100000003027b82 */ /* 0x000e620000000a00 */
[----:B------:R-:W5:Y:S01]  /*65c0*/  LDCU.64 UR4, c[0x4][0x8] ;  /* 0x01000100ff0477ac */ /* 0x000f620008000a00 */
[----:B---3--:R-:W-:Y:S01]  /*65d0*/  MOV R5, UR9 ;  /* 0x0000000900057c02 */ /* 0x008fe20008000f00 */
[----:B------:R-:W-:Y:S01]  /*65e0*/  IMAD.U32 R4, RZ, RZ, UR8 ;  /* 0x00000008ff047e24 */ /* 0x000fe2000f8e00ff */
[----:B----4-:R-:W-:Y:S01]  /*65f0*/  MOV R7, UR7 ;  /* 0x0000000700077c02 */ /* 0x010fe20008000f00 */
[----:B------:R-:W-:Y:S01]  /*6600*/  IMAD.U32 R6, RZ, RZ, UR6 ;  /* 0x00000006ff067e24 */ /* 0x000fe2000f8e00ff */
[----:B-----5:R-:W-:Y:S01]  /*6610*/  MOV R11, UR5 ;  /* 0x00000005000b7c02 */ /* 0x020fe20008000f00 */
[----:B------:R-:W-:Y:S02]  /*6620*/  IMAD.U32 R10, RZ, RZ, UR4 ;  /* 0x00000004ff0a7e24 */ /* 0x000fe4000f8e00ff */
[----:B------:R-:W-:Y:S07]  /*6630*/  LEPC R20, `(.L_x_88) ;  /* 0x000000001014794e */ /* 0x000fee0000000000 */
[----:B-12---:R-:W-:Y:S05]  /*6640*/  CALL.ABS.NOINC R2 ;  /* 0x0000000002007343 */ /* 0x006fea0003c00000 */
.L_x_88:
[----:B------:R-:W-:Y:S05]  /*6650*/  WARPSYNC.ALL ;  /* 0x0000000000007948 */ /* 0x000fea0003800000 */
[C---:B------:R-:W-:Y:S01]  /*6660*/  R2UR UR4, R17.reuse ;  /* 0x00000000110472ca */ /* 0x040fe200000e0000 */
[----:B------:R-:W-:Y:S05]  /*6670*/  VIADD R0, R17, 0x20 ;  /* 0x0000002011007836 */ /* 0x000fea0000000000 */
[----:B------:R-:W-:Y:S04]  /*6680*/  SHF.R.U32.HI R0, RZ, 0x15, R0 ;  /* 0x00000015ff007819 */ /* 0x000fe80000011600 */
[----:B------:R-:W-:Y:S03]  /*6690*/  LOP3.LUT P0, RZ, R0, 0x3, R19, 0x48, !PT ;  /* 0x0000000300ff7812 */ /* 0x000fe60007804813 */
[----:B------:R-:W3:Y:S01]  /*66a0*/  LDTM.16dp32bit_t0_t15.x8 R120, tmem[UR4+0x10] ;  /* 0x00001004007879ee */ /* 0x000ee20008980000 */
[----:B------:R-:W4:Y:S09]  /*66b0*/  LDTM.16dp32bit_t16_t31.x8 R120, tmem[UR4+0x18] ;  /* 0x00001804007879ee */ /* 0x000f3200089a0000 */
[----:B----4-:R-:W-:Y:S05]  /*66c0*/  @!P0 BRA `(.L_x_89) ;  /* 0x0000000000408947 */ /* 0x010fea0003800000 */
[----:B------:R-:W4:Y:S01]  /*66d0*/  LDCU.64 UR8, c[0x4][0x68] ;  /* 0x01000d00ff0877ac */ /* 0x000f220008000a00 */
[----:B------:R-:W-:Y:S01]  /*66e0*/  MOV R3, 0x0 ;  /* 0x0000000000037802 */ /* 0x000fe20000000f00 */
[----:B------:R-:W-:Y:S02]  /*66f0*/  HFMA2 R12, -RZ, RZ, 0, 5.9604644775390625e-08 ;  /* 0x00000001ff0c7431 */ /* 0x000fe400000001ff */
[----:B------:R-:W-:Y:S02]  /*6700*/  IMAD.MOV.U32 R8, RZ, RZ, 0x192 ;  /* 0x00000192ff087424 */ /* 0x000fe400078e00ff */
[----:B------:R-:W-:Y:S01]  /*6710*/  IMAD.MOV.U32 R13, RZ, RZ, RZ ;  /* 0x000000ffff0d7224 */ /* 0x000fe200078e00ff */
[----:B------:R-:W5:Y:S01]  /*6720*/  LDCU.64 UR6, c[0x4][0x70] ;  /* 0x01000e00ff0677ac */ /* 0x000f620008000a00 */
[----:B------:R-:W1:Y:S01]  /*6730*/  LDC.64 R2, c[0x4][R3] ;  /* 0x0100000003027b82 */ /* 0x000e620000000a00 */
[----:B------:R-:W2:Y:S01]  /*6740*/  LDCU.64 UR4, c[0x4][0x8] ;  /* 0x01000100ff0477ac */ /* 0x000ea20008000a00 */
[----:B----4-:R-:W-:Y:S01]  /*6750*/  MOV R5, UR9 ;  /* 0x0000000900057c02 */ /* 0x010fe20008000f00 */
[----:B------:R-:W-:Y:S01]  /*6760*/  IMAD.U32 R4, RZ, RZ, UR8 ;  /* 0x00000008ff047e24 */ /* 0x000fe2000f8e00ff */
[----:B-----5:R-:W-:Y:S01]  /*6770*/  MOV R7, UR7 ;  /* 0x0000000700077c02 */ /* 0x020fe20008000f00 */
[----:B------:R-:W-:Y:S01]  /*6780*/  IMAD.U32 R6, RZ, RZ, UR6 ;  /* 0x00000006ff067e24 */ /* 0x000fe2000f8e00ff */
[----:B--2---:R-:W-:Y:S01]  /*6790*/  MOV R11, UR5 ;  /* 0x00000005000b7c02 */ /* 0x004fe20008000f00 */
[----:B------:R-:W-:Y:S02]  /*67a0*/  IMAD.U32 R10, RZ, RZ, UR4 ;  /* 0x00000004ff0a7e24 */ /* 0x000fe4000f8e00ff */
[----:B------:R-:W-:Y:S07]  /*67b0*/  LEPC R20, `(.L_x_89) ;  /* 0x000000001014794e */ /* 0x000fee0000000000 */
[----:B-1-3--:R-:W-:Y:S05]  /*67c0*/  CALL.ABS.NOINC R2 ;  /* 0x0000000002007343 */ /* 0x00afea0003c00000 */
.L_x_89:
[----:B------:R-:W-:Y:S05]  /*67d0*/  WARPSYNC.ALL ;  /* 0x0000000000007948 */ /* 0x000fea0003800000 */
[C---:B------:R-:W-:Y:S01]  /*67e0*/  R2UR UR4, R17.reuse ;  /* 0x00000000110472ca */ /* 0x040fe200000e0000 */
[----:B------:R-:W-:Y:S05]  /*67f0*/  VIADD R0, R17, 0x30 ;  /* 0x0000003011007836 */ /* 0x000fea0000000000 */
[----:B------:R-:W-:Y:S04]  /*6800*/  SHF.R.U32.HI R0, RZ, 0x15, R0 ;  /* 0x00000015ff007819 */ /* 0x000fe80000011600 */
[----:B------:R-:W-:Y:S03]  /*6810*/  LOP3.LUT P0, RZ, R0, 0x3, R19, 0x48, !PT ;  /* 0x0000000300ff7812 */ /* 0x000fe60007804813 */
[----:B------:R-:W4:Y:S01]  /*6820*/  LDTM.16dp32bit_t0_t15.x8 R112, tmem[UR4+0x20] ;  /* 0x00002004007079ee */ /* 0x000f220008980000 */
[----:B------:R-:W1:Y:S09]  /*6830*/  LDTM.16dp32bit_t16_t31.x8 R112, tmem[UR4+0x28] ;  /* 0x00002804007079ee */ /* 0x000e7200089a0000 */
[----:B-1----:R-:W-:Y:S05]  /*6840*/  @!P0 BRA `(.L_x_90) ;  /* 0x0000000000408947 */ /* 0x002fea0003800000 */
[----:B------:R-:W1:Y:S01]  /*6850*/  LDCU.64 UR8, c[0x4][0x68] ;  /* 0x01000d00ff0877ac */ /* 0x000e620008000a00 */
[----:B------:R-:W-:Y:S01]  /*6860*/  MOV R3, 0x0 ;  /* 0x0000000000037802 */ /* 0x000fe20000000f00 */
[----:B------:R-:W-:Y:S02]  /*6870*/  HFMA2 R12, -RZ, RZ, 0, 5.9604644775390625e-08 ;  /* 0x00000001ff0c7431 */ /* 0x000fe400000001ff */
[----:B------:R-:W-:Y:S02]  /*6880*/  IMAD.MOV.U32 R8, RZ, RZ, 0x192 ;  /* 0x00000192ff087424 */ /* 0x000fe400078e00ff */
[----:B------:R-:W-:Y:S01]  /*6890*/  IMAD.MOV.U32 R13, RZ, RZ, RZ ;  /* 0x000000ffff0d7224 */ /* 0x000fe200078e00ff */
[----:B------:R-:W5:Y:S01]  /*68a0*/  LDCU.64 UR6, c[0x4][0x70] ;  /* 0x01000e00ff0677ac */ /* 0x000f620008000a00 */
[----:B------:R-:W2:Y:S01]  /*68b0*/  LDC.64 R2, c[0x4][R3] ;  /* 0x0100000003027b82 */ /* 0x000ea20000000a00 */
[----:B------:R-:W3:Y:S01]  /*68c0*/  LDCU.64 UR4, c[0x4][0x8] ;  /* 0x01000100ff0477ac */ /* 0x000ee20008000a00 */
[----:B-1----:R-:W-:Y:S01]  /*68d0*/  MOV R5, UR9 ;  /* 0x0000000900057c02 */ /* 0x002fe20008000f00 */
[----:B------:R-:W-:Y:S01]  /*68e0*/  IMAD.U32 R4, RZ, RZ, UR8 ;  /* 0x00000008ff047e24 */ /* 0x000fe2000f8e00ff */
[----:B-----5:R-:W-:Y:S01]  /*68f0*/  MOV R7, UR7 ;  /* 0x0000000700077c02 */ /* 0x020fe20008000f00 */
[----:B------:R-:W-:Y:S01]  /*6900*/  IMAD.U32 R6, RZ, RZ, UR6 ;  /* 0x00000006ff067e24 */ /* 0x000fe2000f8e00ff */
[----:B---3--:R-:W-:Y:S01]  /*6910*/  MOV R11, UR5 ;  /* 0x00000005000b7c02 */ /* 0x008fe20008000f00 */
[----:B------:R-:W-:Y:S02]  /*6920*/  IMAD.U32 R10, RZ, RZ, UR4 ;  /* 0x00000004ff0a7e24 */ /* 0x000fe4000f8e00ff */
[----:B------:R-:W-:Y:S07]  /*6930*/  LEPC R20, `(.L_x_90) ;  /* 0x000000001014794e */ /* 0x000fee0000000000 */
[----:B--2-4-:R-:W-:Y:S05]  /*6940*/  CALL.ABS.NOINC R2 ;  /* 0x0000000002007343 */ /* 0x014fea0003c00000 */
.L_x_90:
[----:B------:R-:W-:Y:S05]  /*6950*/  WARPSYNC.ALL ;  /* 0x0000000000007948 */ /* 0x000fea0003800000 */
[C---:B------:R-:W-:Y:S01]  /*6960*/  R2UR UR4, R17.reuse ;  /* 0x00000000110472ca */ /* 0x040fe200000e0000 */
[----:B------:R-:W-:Y:S05]  /*6970*/  VIADD R0, R17, 0x40 ;  /* 0x0000004011007836 */ /* 0x000fea0000000000 */
[----:B------:R-:W-:Y:S04]  /*6980*/  SHF.R.U32.HI R0, RZ, 0x15, R0 ;  /* 0x00000015ff007819 */ /* 0x000fe80000011600 */
[----:B------:R-:W-:Y:S03]  /*6990*/  LOP3.LUT P0, RZ, R0, 0x3, R19, 0x48, !PT ;  /* 0x0000000300ff7812 */ /* 0x000fe60007804813 */
[----:B------:R-:W1:Y:S01]  /*69a0*/  LDTM.16dp32bit_t0_t15.x8 R104, tmem[UR4+0x30] ;  /* 0x00003004006879ee */ /* 0x000e620008980000 */
        /* <DEDUP_REMOVED lines=18> */
.L_x_91:
        /* <DEDUP_REMOVED lines=24> */
.L_x_92:
        /* <DEDUP_REMOVED lines=24> */
.L_x_93:
        /* <DEDUP_REMOVED lines=24> */
.L_x_94:
        /* <DEDUP_REMOVED lines=24> */
.L_x_95:
        /* <DEDUP_REMOVED lines=24> */
.L_x_96:
        /* <DEDUP_REMOVED lines=24> */
.L_x_97:
        /* <DEDUP_REMOVED lines=24> */
.L_x_98:
        /* <DEDUP_REMOVED lines=24> */
.L_x_99:
        /* <DEDUP_REMOVED lines=24> */
.L_x_100:
        /* <DEDUP_REMOVED lines=24> */
.L_x_101:
[----:B------:R-:W1:Y:S01]  /*79d0*/  S2R R4, SR_TID.X ;  /* 0x0000000000047919 */ /* 0x000e620000002100 */
[----:B------:R-:W-:Y:S05]  /*79e0*/  WARPSYNC.ALL ;  /* 0x0000000000007948 */ /* 0x000fea0003800000 */
[----:B-1----:R-:W-:Y:S01]  /*79f0*/  LOP3.LUT P0, RZ, R4, 0x60, RZ, 0xc0, !PT ;  /* 0x0000006004ff7812 */ /* 0x002fe2000780c0ff */
[----:B--2---:R-:W-:Y:S01]  /*7a00*/  IMAD R128, R128, UR37, RZ ;  /* 0x0000002580807c24 */ /* 0x004fe2000f8e02ff */
[----:B------:R-:W-:Y:S01]  /*7a10*/  R2UR UR4, R17 ;  /* 0x00000000110472ca */ /* 0x000fe200000e0000 */
[----:B------:R-:W1:Y:S01]  /*7a20*/  S2UR UR6, SR_CgaCtaId ;  /* 0x00000000000679c3 */ /* 0x000e620000008800 */
[----:B------:R-:W-:Y:S01]  /*7a30*/  LOP3.LUT R245, R4, 0x60, RZ, 0xc0, !PT ;  /* 0x0000006004f57812 */ /* 0x000fe200078ec0ff */
[----:B------:R-:W-:Y:S01]  /*7a40*/  IMAD R129, R129, UR37, RZ ;  /* 0x0000002581817c24 */ /* 0x000fe2000f8e02ff */
[----:B------:R-:W-:Y:S01]  /*7a50*/  SHF.R.U32.HI R5, RZ, 0x4, R4 ;  /* 0x00000004ff057819 */ /* 0x000fe20000011604 */
[----:B------:R-:W-:Y:S01]  /*7a60*/  IMAD R130, R130, UR37, RZ ;  /* 0x0000002582827c24 */ /* 0x000fe2000f8e02ff */
[----:B------:R-:W-:Y:S01]  /*7a70*/  PRMT R0, R22, 0x8880, RZ ;  /* 0x0000888016007816 */ /* 0x000fe200000000ff */
[----:B------:R-:W-:Y:S01]  /*7a80*/  IMAD R131, R131, UR37, RZ ;  /* 0x0000002583837c24 */ /* 0x000fe2000f8e02ff */
[----:B------:R-:W-:Y:S01]  /*7a90*/  LOP3.LUT R245, R245, 0x1, R5, 0xf8, !PT ;  /* 0x00000001f5f57812 */ /* 0x000fe200078ef805 */
[----:B------:R-:W-:Y:S01]  /*7aa0*/  IMAD R132, R132, UR37, RZ ;  /* 0x0000002584847c24 */ /* 0x000fe2000f8e02ff */
[----:B------:R-:W-:Y:S01]  /*7ab0*/  SHF.L.U32 R2, R22, 0x10, RZ ;  /* 0x0000001016027819 */ /* 0x000fe200000006ff */
[----:B------:R-:W-:Y:S01]  /*7ac0*/  IMAD R128, R0, UR45, R128 ;  /* 0x0000002d00807c24 */ /* 0x000fe2000f8e0280 */
[----:B------:R-:W-:Y:S01]  /*7ad0*/  SHF.L.U32 R12, R22, 0x8, RZ ;  /* 0x00000008160c7819 */ /* 0x000fe200000006ff */
[----:B------:R-:W-:Y:S01]  /*7ae0*/  IMAD R133, R133, UR37, RZ ;  /* 0x0000002585857c24 */ /* 0x000fe2000f8e02ff */
[----:B------:R-:W-:Y:S01]  /*7af0*/  SHF.R.S32.HI R2, RZ, 0x18, R2 ;  /* 0x00000018ff027819 */ /* 0x000fe20000011402 */
[----:B------:R-:W-:Y:S01]  /*7b00*/  IMAD R134, R134, UR37, RZ ;  /* 0x0000002586867c24 */ /* 0x000fe2000f8e02ff */
[----:B------:R-:W-:Y:S01]  /*7b10*/  PRMT R13, R23, 0x8880, RZ ;  /* 0x00008880170d7816 */ /* 0x000fe200000000ff */
[----:B------:R-:W-:Y:S01]  /*7b20*/  IMAD R135, R135, UR37, RZ ;  /* 0x0000002587877c24 */ /* 0x000fe2000f8e02ff */
[----:B------:R-:W-:Y:S01]  /*7b30*/  SHF.R.S32.HI R0, RZ, 0x18, R12 ;  /* 0x00000018ff007819 */ /* 0x000fe2000001140c */
[----:B------:R-:W-:Y:S01]  /*7b40*/  IMAD R129, R2, UR45, R129 ;  /* 0x0000002d02817c24 */ /* 0x000fe2000f8e0281 */
[----:B------:R-:W-:Y:S01]  /*7b50*/  SHF.R.S32.HI R3, RZ, 0x18, R22 ;  /* 0x00000018ff037819 */ /* 0x000fe20000011416 */
[----:B------:R-:W-:Y:S01]  /*7b60*/  IMAD.U32 R167, R136, 0x10000, RZ ;  /* 0x0001000088a77824 */ /* 0x000fe200078e00ff */
[C---:B------:R-:W-:Y:S01]  /*7b70*/  SHF.L.U32 R164, R23.reuse, 0x10, RZ ;  /* 0x0000001017a47819 */ /* 0x040fe200000006ff */
[----:B------:R-:W-:Y:S01]  /*7b80*/  IMAD R130, R0, UR45, R130 ;  /* 0x0000002d00827c24 */ /* 0x000fe2000f8e0282 */
[----:B------:R-:W-:Y:S01]  /*7b90*/  SHF.L.U32 R165, R23, 0x8, RZ ;  /* 0x0000000817a57819 */ /* 0x000fe200000006ff */
[----:B------:R-:W-:Y:S01]  /*7ba0*/  IMAD R131, R3, UR45, R131 ;  /* 0x0000002d03837c24 */ /* 0x000fe2000f8e0283 */
[----:B------:R-:W-:Y:S01]  /*7bb0*/  MOV R2, R13 ;  /* 0x0000000d00027202 */ /* 0x000fe20000000f00 */
[----:B---3--:R-:W-:Y:S01]  /*7bc0*/  IMAD R120, R120, UR37, RZ ;  /* 0x0000002578787c24 */ /* 0x008fe2000f8e02ff */
[----:B------:R-:W-:Y:S01]  /*7bd0*/  SHF.R.S32.HI R12, RZ, 0x18, R164 ;  /* 0x00000018ff0c7819 */ /* 0x000fe200000114a4 */
[----:B------:R-:W-:Y:S01]  /*7be0*/  IMAD R121, R121, UR37, RZ ;  /* 0x0000002579797c24 */ /* 0x000fe2000f8e02ff */
[----:B------:R-:W-:Y:S01]  /*7bf0*/  PRMT R166, R136, 0x8880, RZ ;  /* 0x0000888088a67816 */ /* 0x000fe200000000ff */
[----:B------:R-:W-:Y:S01]  /*7c00*/  IMAD R132, R2, UR45, R132 ;  /* 0x0000002d02847c24 */ /* 0x000fe2000f8e0284 */
[----:B------:R-:W-:Y:S01]  /*7c10*/  SHF.R.S32.HI R13, RZ, 0x18, R165 ;  /* 0x00000018ff0d7819 */ /* 0x000fe200000114a5 */
[----:B------:R-:W-:Y:S01]  /*7c20*/  IMAD R133, R12, UR45, R133 ;  /* 0x0000002d0c857c24 */ /* 0x000fe2000f8e0285 */
[----:B------:R-:W-:Y:S01]  /*7c30*/  SHF.R.S32.HI R14, RZ, 0x18, R23 ;  /* 0x00000018ff0e7819 */ /* 0x000fe20000011417 */
[----:B------:R-:W-:Y:S01]  /*7c40*/  IMAD R122, R122, UR37, RZ ;  /* 0x000000257a7a7c24 */ /* 0x000fe2000f8e02ff */
[----:B------:R-:W-:Y:S01]  /*7c50*/  MOV R0, R166 ;  /* 0x000000a600007202 */ /* 0x000fe20000000f00 */
[----:B------:R-:W-:Y:S01]  /*7c60*/  IMAD R134, R13, UR45, R134 ;  /* 0x0000002d0d867c24 */ /* 0x000fe2000f8e0286 */
[----:B------:R-:W-:Y:S01]  /*7c70*/  SHF.L.U32 R170, R136, 0x8, RZ ;  /* 0x0000000888aa7819 */ /* 0x000fe200000006ff */
[----:B------:R-:W-:Y:S01]  /*7c80*/  IMAD R135, R14, UR45, R135 ;  /* 0x0000002d0e877c24 */ /* 0x000fe2000f8e0287 */
[----:B------:R-:W-:Y:S01]  /*7c90*/  SHF.R.S32.HI R2, RZ, 0x18, R167 ;  /* 0x00000018ff027819 */ /* 0x000fe200000114a7 */
[----:B------:R-:W-:Y:S01]  /*7ca0*/  IMAD R120, R0, UR45, R120 ;  /* 0x0000002d00787c24 */ /* 0x000fe2000f8e0278 */
[----:B------:R-:W-:Y:S01]  /*7cb0*/  PRMT R169, R137, 0x8880, RZ ;  /* 0x0000888089a97816 */ /* 0x000fe200000000ff */
[----:B------:R-:W-:Y:S01]  /*7cc0*/  IMAD R123, R123, UR37, RZ ;  /* 0x000000257b7b7c24 */ /* 0x000fe2000f8e02ff */
[----:B------:R-:W-:Y:S01]  /*7cd0*/  SHF.R.S32.HI R0, RZ, 0x18, R170 ;  /* 0x00000018ff007819 */ /* 0x000fe200000114aa */
[----:B------:R-:W-:Y:S01]  /*7ce0*/  IMAD R121, R2, UR45, R121 ;  /* 0x0000002d02797c24 */ /* 0x000fe2000f8e0279 */
[----:B------:R-:W-:Y:S01]  /*7cf0*/  SHF.R.S32.HI R15, RZ, 0x18, R136 ;  /* 0x00000018ff0f7819 */ /* 0x000fe20000011488 */
[----:B------:R-:W-:Y:S01]  /*7d00*/  IMAD R124, R124, UR37, RZ ;  /* 0x000000257c7c7c24 */ /* 0x000fe2000f8e02ff */
[C---:B------:R-:W-:Y:S01]  /*7d10*/  SHF.L.U32 R172, R137.reuse, 0x10, RZ ;  /* 0x0000001089ac7819 */ /* 0x040fe200000006ff */
[----:B------:R-:W-:Y:S01]  /*7d20*/  IMAD R122, R0, UR45, R122 ;  /* 0x0000002d007a7c24 */ /* 0x000fe2000f8e027a */
[----:B------:R-:W-:Y:S01]  /*7d30*/  SHF.L.U32 R173, R137, 0x8, RZ ;  /* 0x0000000889ad7819 */ /* 0x000fe200000006ff */
[----:B------:R-:W-:Y:S01]  /*7d40*/  IMAD R125, R125, UR37, RZ ;  /* 0x000000257d7d7c24 */ /* 0x000fe2000f8e02ff */
[----:B------:R-:W-:Y:S01]  /*7d50*/  MOV R2, R169 ;  /* 0x000000a900027202 */ /* 0x000fe20000000f00 */
[----:B------:R-:W-:Y:S01]  /*7d60*/  IMAD R123, R15, UR45, R123 ;  /* 0x0000002d0f7b7c24 */ /* 0x000fe2000f8e027b */
[----:B------:R-:W-:Y:S01]  /*7d70*/  SHF.R.S32.HI R3, RZ, 0x18, R172 ;  /* 0x00000018ff037819 */ /* 0x000fe200000114ac */
[----:B------:R-:W-:Y:S01]  /*7d80*/  IMAD R126, R126, UR37, RZ ;  /* 0x000000257e7e7c24 */ /* 0x000fe2000f8e02ff */
[----:B------:R-:W-:Y:S01]  /*7d90*/  PRMT R168, R138, 0x8880, RZ ;  /* 0x000088808aa87816 */ /* 0x000fe200000000ff */
[----:B------:R-:W-:Y:S01]  /*7da0*/  IMAD R124, R2, UR45, R124 ;  /* 0x0000002d027c7c24 */ /* 0x000fe2000f8e027c */
[----:B------:R-:W-:Y:S01]  /*7db0*/  SHF.R.S32.HI R12, RZ, 0x18, R173 ;  /* 0x00000018ff0c7819 */ /* 0x000fe200000114ad */
[----:B------:R-:W-:Y:S01]  /*7dc0*/  IMAD R127, R127, UR37, RZ ;  /* 0x000000257f7f7c24 */ /* 0x000fe2000f8e02ff */
[----:B------:R-:W-:Y:S01]  /*7dd0*/  SHF.R.S32.HI R17, RZ, 0x18, R137 ;  /* 0x00000018ff117819 */ /* 0x000fe20000011489 */
[C---:B------:R-:W-:Y:S01]  /*7de0*/  IMAD.U32 R171, R138.reuse, 0x10000, RZ ;  /* 0x000100008aab7824 */ /* 0x040fe200078e00ff */
[----:B------:R-:W-:Y:S01]  /*7df0*/  MOV R0, R168 ;  /* 0x000000a800007202 */ /* 0x000fe20000000f00 */
[----:B------:R-:W-:Y:S01]  /*7e00*/  IMAD R125, R3, UR45, R125 ;  /* 0x0000002d037d7c24 */ /* 0x000fe2000f8e027d */
[----:B------:R-:W-:Y:S01]  /*7e10*/  SHF.L.U32 R174, R138, 0x8, RZ ;  /* 0x000000088aae7819 */ /* 0x000fe200000006ff */
[----:B----4-:R-:W-:Y:S01]  /*7e20*/  IMAD R112, R112, UR37, RZ ;  /* 0x0000002570707c24 */ /* 0x010fe2000f8e02ff */
[----:B------:R-:W-:Y:S01]  /*7e30*/  SHF.R.S32.HI R2, RZ, 0x18, R171 ;  /* 0x00000018ff027819 */ /* 0x000fe200000114ab */
[----:B------:R-:W-:Y:S01]  /*7e40*/  IMAD R126, R12, UR45, R126 ;  /* 0x0000002d0c7e7c24 */ /* 0x000fe2000f8e027e */
[----:B------:R-:W-:Y:S01]  /*7e50*/  PRMT R176, R139, 0x8880, RZ ;  /* 0x000088808bb07816 */ /* 0x000fe200000000ff */
[----:B------:R-:W-:Y:S01]  /*7e60*/  IMAD R127, R17, UR45, R127 ;  /* 0x0000002d117f7c24 */ /* 0x000fe2000f8e027f */
[----:B------:R-:W-:Y:S01]  /*7e70*/  SHF.R.S32.HI R19, RZ, 0x18, R138 ;  /* 0x00000018ff137819 */ /* 0x000fe2000001148a */
[----:B------:R-:W-:Y:S01]  /*7e80*/  IMAD R113, R113, UR37, RZ ;  /* 0x0000002571717c24 */ /* 0x000fe2000f8e02ff */
[C---:B------:R-:W-:Y:S01]  /*7e90*/  SHF.L.U32 R178, R139.reuse, 0x10, RZ ;  /* 0x000000108bb27819 */ /* 0x040fe200000006ff */
[----:B------:R-:W-:Y:S01]  /*7ea0*/  IMAD R112, R0, UR45, R112 ;  /* 0x0000002d00707c24 */ /* 0x000fe2000f8e0270 */
[----:B------:R-:W-:Y:S01]  /*7eb0*/  SHF.R.S32.HI R0, RZ, 0x18, R174 ;  /* 0x00000018ff007819 */ /* 0x000fe200000114ae */
[----:B------:R-:W-:Y:S01]  /*7ec0*/  IMAD R114, R114, UR37, RZ ;  /* 0x0000002572727c24 */ /* 0x000fe2000f8e02ff */
[----:B------:R-:W-:Y:S01]  /*7ed0*/  SHF.L.U32 R179, R139, 0x8, RZ ;  /* 0x000000088bb37819 */ /* 0x000fe200000006ff */
[----:B------:R-:W-:Y:S01]  /*7ee0*/  IMAD R115, R115, UR37, RZ ;  /* 0x0000002573737c24 */ /* 0x000fe2000f8e02ff */
[----:B------:R-:W-:Y:S01]  /*7ef0*/  SHF.R.S32.HI R3, RZ, 0x18, R178 ;  /* 0x00000018ff037819 */ /* 0x000fe200000114b2 */
[----:B------:R-:W-:Y:S01]  /*7f00*/  IMAD R113, R2, UR45, R113 ;  /* 0x0000002d02717c24 */ /* 0x000fe2000f8e0271 */
[----:B------:R-:W-:Y:S01]  /*7f10*/  PRMT R175, R140, 0x8880, RZ ;  /* 0x000088808caf7816 */ /* 0x000fe200000000ff */
[----:B------:R-:W-:Y:S01]  /*7f20*/  IMAD R116, R116, UR37, RZ ;  /* 0x0000002574747c24 */ /* 0x000fe2000f8e02ff */
[----:B------:R-:W-:Y:S01]  /*7f30*/  SHF.R.S32.HI R12, RZ, 0x18, R179 ;  /* 0x00000018ff0c7819 */ /* 0x000fe200000114b3 */
[----:B------:R-:W-:Y:S01]  /*7f40*/  IMAD.MOV.U32 R2, RZ, RZ, R176 ;  /* 0x000000ffff027224 */ /* 0x000fe200078e00b0 */
[----:B------:R-:W-:Y:S01]  /*7f50*/  SHF.R.S32.HI R20, RZ, 0x18, R139 ;  /* 0x00000018ff147819 */ /* 0x000fe2000001148b */
[----:B------:R-:W-:Y:S01]  /*7f60*/  IMAD R114, R0, UR45, R114 ;  /* 0x0000002d00727c24 */ /* 0x000fe2000f8e0272 */
[----:B------:R-:W-:Y:S01]  /*7f70*/  MOV R0, R175 ;  /* 0x000000af00007202 */ /* 0x000fe20000000f00 */
[----:B------:R-:W-:Y:S01]  /*7f80*/  IMAD R117, R117, UR37, RZ ;  /* 0x0000002575757c24 */ /* 0x000fe2000f8e02ff */
[----:B------:R-:W-:Y:S01]  /*7f90*/  SHF.L.U32 R180, R140, 0x8, RZ ;  /* 0x000000088cb47819 */ /* 0x000fe200000006ff */
[----:B------:R-:W-:Y:S01]  /*7fa0*/  IMAD R115, R19, UR45, R115 ;  /* 0x0000002d13737c24 */ /* 0x000fe2000f8e0273 */
[C---:B------:R-:W-:Y:S01]  /*7fb0*/  PRMT R182, R141.reuse, 0x8880, RZ ;  /* 0x000088808db67816 */ /* 0x040fe200000000ff */
[----:B------:R-:W-:Y:S01]  /*7fc0*/  IMAD R118, R118, UR37, RZ ;  /* 0x0000002576767c24 */ /* 0x000fe2000f8e02ff */
[----:B------:R-:W-:Y:S01]  /*7fd0*/  SHF.R.S32.HI R21, RZ, 0x18, R140 ;  /* 0x00000018ff157819 */ /* 0x000fe2000001148c */
[----:B------:R-:W-:Y:S01]  /*7fe0*/  IMAD R116, R2, UR45, R116 ;  /* 0x0000002d02747c24 */ /* 0x000fe2000f8e0274 */
[----:B------:R-:W-:Y:S01]  /*7ff0*/  SHF.L.U32 R184, R141, 0x10, RZ ;  /* 0x000000108db87819 */ /* 0x000fe200000006ff */
[----:B------:R-:W-:Y:S01]  /*8000*/  IMAD R119, R119, UR37, RZ ;  /* 0x0000002577777c24 */ /* 0x000fe2000f8e02ff */
[----:B------:R-:W-:Y:S01]  /*8010*/  SHF.L.U32 R185, R141, 0x8, RZ ;  /* 0x000000088db97819 */ /* 0x000fe200000006ff */
[----:B------:R-:W-:Y:S01]  /*8020*/  IMAD.U32 R177, R140, 0x10000, RZ ;  /* 0x000100008cb17824 */ /* 0x000fe200078e00ff */
[----:B------:R-:W-:Y:S01]  /*8030*/  PRMT R181, R142, 0x8880, RZ ;  /* 0x000088808eb57816 */ /* 0x000fe200000000ff */
[----:B------:R-:W-:Y:S01]  /*8040*/  IMAD R117, R3, UR45, R117 ;  /* 0x0000002d03757c24 */ /* 0x000fe2000f8e0275 */
[----:B------:R-:W-:Y:S01]  /*8050*/  SHF.R.S32.HI R3, RZ, 0x18, R184 ;  /* 0x00000018ff037819 */ /* 0x000fe200000114b8 */
[----:B------:R-:W-:Y:S01]  /*8060*/  IMAD R104, R104, UR37, RZ ;  /* 0x0000002568687c24 */ /* 0x000fe2000f8e02ff */
[----:B------:R-:W-:Y:S01]  /*8070*/  SHF.R.S32.HI R2, RZ, 0x18, R177 ;  /* 0x00000018ff027819 */ /* 0x000fe200000114b1 */
[----:B------:R-:W-:Y:S01]  /*8080*/  IMAD R118, R12, UR45, R118 ;  /* 0x0000002d0c767c24 */ /* 0x000fe2000f8e0276 */
[----:B------:R-:W-:Y:S01]  /*8090*/  SHF.R.S32.HI R12, RZ, 0x18, R185 ;  /* 0x00000018ff0c7819 */ /* 0x000fe200000114b9 */
[----:B------:R-:W-:Y:S01]  /*80a0*/  IMAD R119, R20, UR45, R119 ;  /* 0x0000002d14777c24 */ /* 0x000fe2000f8e0277 */
[----:B------:R-:W-:Y:S01]  /*80b0*/  SHF.R.S32.HI R22, RZ, 0x18, R141 ;  /* 0x00000018ff167819 */ /* 0x000fe2000001148d */
[----:B------:R-:W-:Y:S01]  /*80c0*/  IMAD R105, R105, UR37, RZ ;  /* 0x0000002569697c24 */ /* 0x000fe2000f8e02ff */
[----:B------:R-:W-:Y:S01]  /*80d0*/  SHF.L.U32 R186, R142, 0x8, RZ ;  /* 0x000000088eba7819 */ /* 0x000fe200000006ff */
[----:B------:R-:W-:Y:S01]  /*80e0*/  IMAD R104, R0, UR45, R104 ;  /* 0x0000002d00687c24 */ /* 0x000fe2000f8e0268 */
[----:B------:R-:W-:Y:S01]  /*80f0*/  SHF.R.S32.HI R0, RZ, 0x18, R180 ;  /* 0x00000018ff007819 */ /* 0x000fe200000114b4 */
[----:B------:R-:W-:Y:S01]  /*8100*/  IMAD R106, R106, UR37, RZ ;  /* 0x000000256a6a7c24 */ /* 0x000fe2000f8e02ff */
[----:B------:R-:W-:Y:S01]  /*8110*/  PRMT R188, R143, 0x8880, RZ ;  /* 0x000088808fbc7816 */ /* 0x000fe200000000ff */
[----:B------:R-:W-:Y:S01]  /*8120*/  IMAD R107, R107, UR37, RZ ;  /* 0x000000256b6b7c24 */ /* 0x000fe2000f8e02ff */
[----:B------:R-:W-:Y:S01]  /*8130*/  SHF.R.S32.HI R23, RZ, 0x18, R142 ;  /* 0x00000018ff177819 */ /* 0x000fe2000001148e */
[----:B------:R-:W-:Y:S01]  /*8140*/  IMAD R105, R2, UR45, R105 ;  /* 0x0000002d02697c24 */ /* 0x000fe2000f8e0269 */
[----:B------:R-:W-:Y:S01]  /*8150*/  MOV R2, R182 ;  /* 0x000000b600027202 */ /* 0x000fe20000000f00 */
[----:B------:R-:W-:Y:S01]  /*8160*/  IMAD R108, R108, UR37, RZ ;  /* 0x000000256c6c7c24 */ /* 0x000fe2000f8e02ff */
[----:B------:R-:W-:Y:S01]  /*8170*/  SHF.L.U32 R190, R143, 0x10, RZ ;  /* 0x000000108fbe7819 */ /* 0x000fe200000006ff */
[----:B------:R-:W-:Y:S01]  /*8180*/  IMAD R106, R0, UR45, R106 ;  /* 0x0000002d006a7c24 */ /* 0x000fe2000f8e026a */
[----:B------:R-:W-:Y:S01]  /*8190*/  MOV R0, R181 ;  /* 0x000000b500007202 */ /* 0x000fe20000000f00 */
[----:B------:R-:W-:Y:S01]  /*81a0*/  IMAD R109, R109, UR37, RZ ;  /* 0x000000256d6d7c24 */ /* 0x000fe2000f8e02ff */
[----:B------:R-:W-:Y:S01]  /*81b0*/  SHF.L.U32 R191, R143, 0x8, RZ ;  /* 0x000000088fbf7819 */ /* 0x000fe200000006ff */
[----:B------:R-:W-:Y:S01]  /*81c0*/  IMAD R107, R21, UR45, R107 ;  /* 0x0000002d156b7c24 */ /* 0x000fe2000f8e026b */
[----:B------:R-:W-:Y:S01]  /*81d0*/  PRMT R187, R144, 0x8880, RZ ;  /* 0x0000888090bb7816 */ /* 0x000fe200000000ff */
[----:B------:R-:W-:Y:S01]  /*81e0*/  IMAD R110, R110, UR37, RZ ;  /* 0x000000256e6e7c24 */ /* 0x000fe2000f8e02ff */
[----:B------:R-:W-:Y:S01]  /*81f0*/  SHF.R.S32.HI R136, RZ, 0x18, R143 ;  /* 0x00000018ff887819 */ /* 0x000fe2000001148f */
[----:B------:R-:W-:Y:S01]  /*8200*/  IMAD R108, R2, UR45, R108 ;  /* 0x0000002d026c7c24 */ /* 0x000fe2000f8e026c */
[----:B------:R-:W-:Y:S01]  /*8210*/  SHF.L.U32 R189, R144, 0x10, RZ ;  /* 0x0000001090bd7819 */ /* 0x000fe200000006ff */
[----:B------:R-:W-:Y:S01]  /*8220*/  IMAD R111, R111, UR37, RZ ;  /* 0x000000256f6f7c24 */ /* 0x000fe2000f8e02ff */
[----:B------:R-:W-:Y:S01]  /*8230*/  PRMT R194, R145, 0x8880, RZ ;  /* 0x0000888091c27816 */ /* 0x000fe200000000ff */
[----:B------:R-:W-:Y:S01]  /*8240*/  IMAD.U32 R183, R142, 0x10000, RZ ;  /* 0x000100008eb77824 */ /* 0x000fe200078e00ff */
[----:B------:R-:W-:Y:S01]  /*8250*/  SHF.R.S32.HI R137, RZ, 0x18, R144 ;  /* 0x00000018ff897819 */ /* 0x000fe20000011490 */
[----:B------:R-:W-:Y:S01]  /*8260*/  IMAD R109, R3, UR45, R109 ;  /* 0x0000002d036d7c24 */ /* 0x000fe2000f8e026d */
[----:B------:R-:W-:Y:S01]  /*8270*/  SHF.R.S32.HI R3, RZ, 0x18, R190 ;  /* 0x00000018ff037819 */ /* 0x000fe200000114be */
[----:B------:R-:W-:Y:S01]  /*8280*/  IMAD R96, R96, UR37, RZ ;  /* 0x0000002560607c24 */ /* 0x000fe2000f8e02ff */
[----:B------:R-:W-:Y:S01]  /*8290*/  SHF.R.S32.HI R2, RZ, 0x18, R183 ;  /* 0x00000018ff027819 */ /* 0x000fe200000114b7 */
[----:B------:R-:W-:Y:S01]  /*82a0*/  IMAD R110, R12, UR45, R110 ;  /* 0x0000002d0c6e7c24 */ /* 0x000fe2000f8e026e */
[----:B------:R-:W-:Y:S01]  /*82b0*/  SHF.R.S32.HI R12, RZ, 0x18, R191 ;  /* 0x00000018ff0c7819 */ /* 0x000fe200000114bf */
[----:B------:R-:W-:Y:S01]  /*82c0*/  IMAD R111, R22, UR45, R111 ;  /* 0x0000002d166f7c24 */ /* 0x000fe2000f8e026f */
[----:B------:R-:W-:Y:S01]  /*82d0*/  SHF.L.U32 R196, R145, 0x10, RZ ;  /* 0x0000001091c47819 */ /* 0x000fe200000006ff */
        /* <DEDUP_REMOVED lines=13> */
[----:B------:R-:W-:Y:S01]  /*83b0*/  SHF.L.U32 R198, R146, 0x8, RZ ;  /* 0x0000000892c67819 */ /* 0x000fe200000006ff */
[----:B------:R-:W-:Y:S01]  /*83c0*/  IMAD R101, R101, UR37, RZ ;  /* 0x0000002565657c24 */ /* 0x000fe2000f8e02ff */
[----:B------:R-:W-:Y:S01]  /*83d0*/  PRMT R200, R147, 0x8880, RZ ;  /* 0x0000888093c87816 */ /* 0x000fe200000000ff */
        /* <DEDUP_REMOVED lines=12> */
[----:B------:R-:W-:Y:S01]  /*84a0*/  IMAD.SHL.U32 R192, R144, 0x100, RZ ;  /* 0x0000010090c07824 */ /* 0x000fe200078e00ff */
[----:B------:R-:W-:Y:S01]  /*84b0*/  SHF.L.U32 R201, R148, 0x10, RZ ;  /* 0x0000001094c97819 */ /* 0x000fe200000006ff */
[----:B------:R-:W-:Y:S01]  /*84c0*/  IMAD R102, R12, UR45, R102 ;  /* 0x0000002d0c667c24 */ /* 0x000fe2000f8e0266 */
[----:B------:R-:W-:Y:S01]  /*84d0*/  SHF.R.S32.HI R12, RZ, 0x18, R197 ;  /* 0x00000018ff0c7819 */ /* 0x000fe200000114c5 */
[----:B------:R-:W-:Y:S01]  /*84e0*/  IMAD.MOV.U32 R0, RZ, RZ, R187 ;  /* 0x000000ffff007224 */ /* 0x000fe200078e00bb */
[----:B------:R-:W-:Y:S01]  /*84f0*/  SHF.L.U32 R204, R148, 0x8, RZ ;  /* 0x0000000894cc7819 */ /* 0x000fe200000006ff */
[----:B------:R-:W-:Y:S01]  /*8500*/  IMAD R103, R136, UR45, R103 ;  /* 0x0000002d88677c24 */ /* 0x000fe2000f8e0267 */
[----:B------:R-:W-:Y:S01]  /*8510*/  PRMT R206, R149, 0x8880, RZ ;  /* 0x0000888095ce7816 */ /* 0x000fe200000000ff */
[----:B------:R-:W-:Y:S01]  /*8520*/  IMAD R89, R89, UR37, RZ ;  /* 0x0000002559597c24 */ /* 0x000fe2000f8e02ff */
[----:B------:R-:W-:Y:S01]  /*8530*/  SHF.R.S32.HI R141, RZ, 0x18, R148 ;  /* 0x00000018ff8d7819 */ /* 0x000fe20000011494 */
[----:B------:R-:W-:Y:S01]  /*8540*/  IMAD R88, R0, UR45, R88 ;  /* 0x0000002d00587c24 */ /* 0x000fe2000f8e0258 */
[----:B------:R-:W-:Y:S01]  /*8550*/  SHF.R.S32.HI R0, RZ, 0x18, R192 ;  /* 0x00000018ff007819 */ /* 0x000fe200000114c0 */
[----:B------:R-:W-:Y:S01]  /*8560*/  IMAD R90, R90, UR37, RZ ;  /* 0x000000255a5a7c24 */ /* 0x000fe2000f8e02ff */
[----:B------:R-:W-:Y:S01]  /*8570*/  SHF.L.U32 R208, R149, 0x10, RZ ;  /* 0x0000001095d07819 */ /* 0x000fe200000006ff */
[----:B------:R-:W-:Y:S01]  /*8580*/  IMAD R91, R91, UR37, RZ ;  /* 0x000000255b5b7c24 */ /* 0x000fe2000f8e02ff */
[----:B------:R-:W-:Y:S01]  /*8590*/  PRMT R205, R150, 0x8880, RZ ;  /* 0x0000888096cd7816 */ /* 0x000fe200000000ff */
[----:B------:R-:W-:Y:S01]  /*85a0*/  IMAD R89, R2, UR45, R89 ;  /* 0x0000002d02597c24 */ /* 0x000fe2000f8e0259 */
[----:B------:R-:W-:Y:S01]  /*85b0*/  MOV R2, R194 ;  /* 0x000000c200027202 */ /* 0x000fe20000000f00 */
[----:B------:R-:W-:Y:S01]  /*85c0*/  IMAD R92, R92, UR37, RZ ;  /* 0x000000255c5c7c24 */ /* 0x000fe2000f8e02ff */
[----:B------:R-:W-:Y:S01]  /*85d0*/  SHF.R.S32.HI R142, RZ, 0x18, R149 ;  /* 0x00000018ff8e7819 */ /* 0x000fe20000011495 */
[----:B------:R-:W-:Y:S01]  /*85e0*/  IMAD R90, R0, UR45, R90 ;  /* 0x0000002d005a7c24 */ /* 0x000fe2000f8e025a */
[----:B------:R-:W-:Y:S01]  /*85f0*/  MOV R0, R193 ;  /* 0x000000c100007202 */ /* 0x000fe20000000f00 */
[----:B------:R-:W-:Y:S01]  /*8600*/  IMAD R93, R93, UR37, RZ ;  /* 0x000000255d5d7c24 */ /* 0x000fe2000f8e02ff */
[C---:B------:R-:W-:Y:S01]  /*8610*/  SHF.L.U32 R207, R150.reuse, 0x10, RZ ;  /* 0x0000001096cf7819 */ /* 0x040fe200000006ff */
[----:B------:R-:W-:Y:S01]  /*8620*/  IMAD R91, R137, UR45, R91 ;  /* 0x0000002d895b7c24 */ /* 0x000fe2000f8e025b */
[----:B------:R-:W-:Y:S01]  /*8630*/  SHF.L.U32 R210, R150, 0x8, RZ ;  /* 0x0000000896d27819 */ /* 0x000fe200000006ff */
[----:B------:R-:W-:Y:S01]  /*8640*/  IMAD R94, R94, UR37, RZ ;  /* 0x000000255e5e7c24 */ /* 0x000fe2000f8e02ff */
[----:B------:R-:W-:Y:S01]  /*8650*/  PRMT R212, R151, 0x8880, RZ ;  /* 0x0000888097d47816 */ /* 0x000fe200000000ff */
[----:B------:R-:W-:Y:S01]  /*8660*/  IMAD R92, R2, UR45, R92 ;  /* 0x0000002d025c7c24 */ /* 0x000fe2000f8e025c */
[----:B------:R-:W-:Y:S01]  /*8670*/  SHF.R.S32.HI R2, RZ, 0x18, R195 ;  /* 0x00000018ff027819 */ /* 0x000fe200000114c3 */
[----:B------:R-:W-:Y:S01]  /*8680*/  IMAD R95, R95, UR37, RZ ;  /* 0x000000255f5f7c24 */ /* 0x000fe2000f8e02ff */
[----:B------:R-:W-:Y:S01]  /*8690*/  SHF.R.S32.HI R143, RZ, 0x18, R150 ;  /* 0x00000018ff8f7819 */ /* 0x000fe20000011496 */
[----:B------:R-:W-:Y:S01]  /*86a0*/  IMAD R93, R3, UR45, R93 ;  /* 0x0000002d035d7c24 */ /* 0x000fe2000f8e025d */
[C---:B------:R-:W-:Y:S01]  /*86b0*/  SHF.L.U32 R214, R151.reuse, 0x10, RZ ;  /* 0x0000001097d67819 */ /* 0x040fe200000006ff */
[----:B------:R-:W-:Y:S01]  /*86c0*/  IMAD R80, R80, UR37, RZ ;  /* 0x0000002550507c24 */ /* 0x000fe2000f8e02ff */
        /* <DEDUP_REMOVED lines=11> */
[----:B------:R-:W-:Y:S01]  /*8780*/  IMAD.U32 R202, R147, 0x10000, RZ ;  /* 0x0001000093ca7824 */ /* 0x000fe200078e00ff */
[----:B------:R-:W-:Y:S01]  /*8790*/  PRMT R218, R153, 0x8880, RZ ;  /* 0x0000888099da7816 */ /* 0x000fe200000000ff */
[----:B------:R-:W-:Y:S01]  /*87a0*/  IMAD R83, R83, UR37, RZ ;  /* 0x0000002553537c24 */ /* 0x000fe2000f8e02ff */
[----:B------:R-:W-:Y:S01]  /*87b0*/  SHF.R.S32.HI R145, RZ, 0x18, R152 ;  /* 0x00000018ff917819 */ /* 0x000fe20000011498 */
[----:B------:R-:W-:Y:S01]  /*87c0*/  IMAD R81, R2, UR45, R81 ;  /* 0x0000002d02517c24 */ /* 0x000fe2000f8e0251 */
[----:B------:R-:W-:Y:S01]  /*87d0*/  MOV R2, R200 ;  /* 0x000000c800027202 */ /* 0x000fe20000000f00 */
        /* <DEDUP_REMOVED lines=15> */
[----:B------:R-:W-:Y:S01]  /*88d0*/  SHF.R.S32.HI R3, RZ, 0x18, R208 ;  /* 0x00000018ff037819 */ /* 0x000fe200000114d0 */
[----:B------:R-:W-:Y:S01]  /*88e0*/  IMAD R72, R72, UR37, RZ ;  /* 0x0000002548487c24 */ /* 0x000fe2000f8e02ff */
[----:B------:R-:W-:Y:S01]  /*88f0*/  SHF.L.U32 R219, R154, 0x10, RZ ;  /* 0x000000109adb7819 */ /* 0x000fe200000006ff */
        /* <DEDUP_REMOVED lines=11> */
[----:B------:R-:W-:Y:S01]  /*89b0*/  PRMT R223, R156, 0x8880, RZ ;  /* 0x000088809cdf7816 */ /* 0x000fe200000000ff */
[----:B------:R-:W-:Y:S01]  /*89c0*/  IMAD.SHL.U32 R209, R149, 0x100, RZ ;  /* 0x0000010095d17824 */ /* 0x000fe200078e00ff */
[----:B------:R-:W-:Y:S01]  /*89d0*/  SHF.R.S32.HI R148, RZ, 0x18, R155 ;  /* 0x00000018ff947819 */ /* 0x000fe2000001149b */
[----:B------:R-:W-:Y:S01]  /*89e0*/  IMAD R73, R2, UR45, R73 ;  /* 0x0000002d02497c24 */ /* 0x000fe2000f8e0249 */
[----:B------:R-:W-:Y:S01]  /*89f0*/  SHF.L.U32 R224, R156, 0x10, RZ ;  /* 0x000000109ce07819 */ /* 0x000fe200000006ff */
[----:B------:R-:W-:Y:S01]  /*8a00*/  IMAD R76, R76, UR37, RZ ;  /* 0x000000254c4c7c24 */ /* 0x000fe2000f8e02ff */
[----:B------:R-:W-:Y:S01]  /*8a10*/  SHF.R.S32.HI R12, RZ, 0x18, R209 ;  /* 0x00000018ff0c7819 */ /* 0x000fe200000114d1 */
[----:B------:R-:W-:Y:S01]  /*8a20*/  IMAD.MOV.U32 R2, RZ, RZ, R206 ;  /* 0x000000ffff027224 */ /* 0x000fe200078e00ce */
[----:B------:R-:W-:Y:S01]  /*8a30*/  SHF.L.U32 R226, R156, 0x8, RZ ;  /* 0x000000089ce27819 */ /* 0x000fe200000006ff */
[----:B------:R-:W-:Y:S01]  /*8a40*/  IMAD R74, R0, UR45, R74 ;  /* 0x0000002d004a7c24 */ /* 0x000fe2000f8e024a */
[----:B------:R-:W-:Y:S01]  /*8a50*/  MOV R0, R205 ;  /* 0x000000cd00007202 */ /* 0x000fe20000000f00 */
        /* <DEDUP_REMOVED lines=15> */
[----:B------:R-:W-:Y:S01]  /*8b50*/  SHF.R.S32.HI R12, RZ, 0x18, R215 ;  /* 0x00000018ff0c7819 */ /* 0x000fe200000114d7 */
        /* <DEDUP_REMOVED lines=8> */
[----:B------:R-:W-:Y:S01]  /*8be0*/  IMAD R67, R67, UR37, RZ ;  /* 0x0000002543437c24 */ /* 0x000fe2000f8e02ff */
[----:B------:R-:W-:Y:S01]  /*8bf0*/  SHF.L.U32 R236, R159, 0x10, RZ ;  /* 0x000000109fec7819 */ /* 0x000fe200000006ff */
[----:B------:R-:W-:Y:S01]  /*8c00*/  IMAD R65, R2, UR45, R65 ;  /* 0x0000002d02417c24 */ /* 0x000fe2000f8e0241 */
[----:B------:R-:W-:Y:S01]  /*8c10*/  MOV R2, R212 ;  /* 0x000000d400027202 */ /* 0x000fe20000000f00 */
[----:B------:R-:W-:Y:S01]  /*8c20*/  IMAD R68, R68, UR37, RZ ;  /* 0x0000002544447c24 */ /* 0x000fe2000f8e02ff */
[----:B------:R-:W-:Y:S01]  /*8c30*/  SHF.L.U32 R235, R160, 0x8, RZ ;  /* 0x00000008a0eb7819 */ /* 0x000fe200000006ff */
[----:B------:R-:W-:Y:S01]  /*8c40*/  IMAD R66, R0, UR45, R66 ;  /* 0x0000002d00427c24 */ /* 0x000fe2000f8e0242 */
[----:B------:R-:W-:Y:S01]  /*8c50*/  MOV R0, R211 ;  /* 0x000000d300007202 */ /* 0x000fe20000000f00 */
[----:B------:R-:W-:Y:S01]  /*8c60*/  IMAD R69, R69, UR37, RZ ;  /* 0x0000002545457c24 */ /* 0x000fe2000f8e02ff */
[----:B------:R-:W-:Y:S01]  /*8c70*/  SHF.R.S32.HI R153, RZ, 0x18, R160 ;  /* 0x00000018ff997819 */ /* 0x000fe200000114a0 */
[----:B------:R-:W-:Y:S01]  /*8c80*/  IMAD R67, R143, UR45, R67 ;  /* 0x0000002d8f437c24 */ /* 0x000fe2000f8e0243 */
[C---:B------:R-:W-:Y:S01]  /*8c90*/  SHF.L.U32 R238, R161.reuse, 0x10, RZ ;  /* 0x00000010a1ee7819 */ /* 0x040fe200000006ff */
[----:B------:R-:W-:Y:S01]  /*8ca0*/  IMAD R70, R70, UR37, RZ ;  /* 0x0000002546467c24 */ /* 0x000fe2000f8e02ff */
[----:B------:R-:W-:Y:S01]  /*8cb0*/  SHF.L.U32 R239, R161, 0x8, RZ ;  /* 0x00000008a1ef7819 */ /* 0x000fe200000006ff */
[----:B------:R-:W-:Y:S01]  /*8cc0*/  IMAD R68, R2, UR45, R68 ;  /* 0x0000002d02447c24 */ /* 0x000fe2000f8e0244 */
[----:B------:R-:W-:Y:S01]  /*8cd0*/  SHF.L.U32 R241, R162, 0x8, RZ ;  /* 0x00000008a2f17819 */ /* 0x000fe200000006ff */
[----:B------:R-:W-:Y:S01]  /*8ce0*/  IMAD R71, R71, UR37, RZ ;  /* 0x0000002547477c24 */ /* 0x000fe2000f8e02ff */
[----:B------:R-:W-:Y:S01]  /*8cf0*/  SHF.R.S32.HI R155, RZ, 0x18, R162 ;  /* 0x00000018ff9b7819 */ /* 0x000fe200000114a2 */
        /* <DEDUP_REMOVED lines=15> */
[----:B------:R-:W-:Y:S01]  /*8df0*/  SHF.R.S32.HI R156, RZ, 0x18, R163 ;  /* 0x00000018ff9c7819 */ /* 0x000fe200000114a3 */
[----:B------:R-:W-:Y:S01]  /*8e00*/  IMAD R59, R59, UR37, RZ ;  /* 0x000000253b3b7c24 */ /* 0x000fe2000f8e02ff */
[----:B------:R-:W-:Y:S01]  /*8e10*/  I2IP.S8.S32.SAT R130, R131, R130, RZ ;  /* 0x0000008283827239 */ /* 0x000fe200000014ff */
[----:B------:R-:W-:Y:S01]  /*8e20*/  IMAD R57, R2, UR45, R57 ;  /* 0x0000002d02397c24 */ /* 0x000fe2000f8e0239 */
[----:B------:R-:W-:Y:S01]  /*8e30*/  MOV R2, R218 ;  /* 0x000000da00027202 */ /* 0x000fe20000000f00 */
[----:B------:R-:W-:Y:S01]  /*8e40*/  IMAD R60, R60, UR37, RZ ;  /* 0x000000253c3c7c24 */ /* 0x000fe2000f8e02ff */
[----:B------:R-:W-:Y:S01]  /*8e50*/  I2IP.S8.S32.SAT R122, R123, R122, RZ ;  /* 0x0000007a7b7a7239 */ /* 0x000fe200000014ff */
[----:B------:R-:W-:Y:S01]  /*8e60*/  IMAD R58, R0, UR45, R58 ;  /* 0x0000002d003a7c24 */ /* 0x000fe2000f8e023a */
[----:B------:R-:W-:Y:S01]  /*8e70*/  I2IP.S8.S32.SAT R114, R115, R114, RZ ;  /* 0x0000007273727239 */ /* 0x000fe200000014ff */
[----:B------:R-:W-:Y:S01]  /*8e80*/  IMAD R61, R61, UR37, RZ ;  /* 0x000000253d3d7c24 */ /* 0x000fe2000f8e02ff */
[----:B------:R-:W-:Y:S01]  /*8e90*/  I2IP.S8.S32.SAT R106, R107, R106, RZ ;  /* 0x0000006a6b6a7239 */ /* 0x000fe200000014ff */
[----:B------:R-:W-:Y:S01]  /*8ea0*/  IMAD R59, R145, UR45, R59 ;  /* 0x0000002d913b7c24 */ /* 0x000fe2000f8e023b */
[----:B------:R-:W-:Y:S01]  /*8eb0*/  I2IP.S8.S32.SAT R98, R99, R98, RZ ;  /* 0x0000006263627239 */ /* 0x000fe200000014ff */
[----:B------:R-:W-:Y:S01]  /*8ec0*/  IMAD R62, R62, UR37, RZ ;  /* 0x000000253e3e7c24 */ /* 0x000fe2000f8e02ff */
[----:B------:R-:W-:Y:S01]  /*8ed0*/  I2IP.S8.S32.SAT R90, R91, R90, RZ ;  /* 0x0000005a5b5a7239 */ /* 0x000fe200000014ff */
[----:B------:R-:W-:Y:S01]  /*8ee0*/  IMAD R60, R2, UR45, R60 ;  /* 0x0000002d023c7c24 */ /* 0x000fe2000f8e023c */
[----:B------:R-:W-:Y:S01]  /*8ef0*/  SHF.R.S32.HI R2, RZ, 0x18, R219 ;  /* 0x00000018ff027819 */ /* 0x000fe200000114db */
[----:B------:R-:W-:Y:S01]  /*8f00*/  IMAD R63, R63, UR37, RZ ;  /* 0x000000253f3f7c24 */ /* 0x000fe2000f8e02ff */
[----:B------:R-:W-:Y:S01]  /*8f10*/  I2IP.S8.S32.SAT R82, R83, R82, RZ ;  /* 0x0000005253527239 */ /* 0x000fe200000014ff */
[----:B------:R-:W-:Y:S01]  /*8f20*/  IMAD.SHL.U32 R221, R154, 0x100, RZ ;  /* 0x000001009add7824 */ /* 0x000fe200078e00ff */
[----:B------:R-:W-:Y:S01]  /*8f30*/  SHF.R.S32.HI R154, RZ, 0x18, R161 ;  /* 0x00000018ff9a7819 */ /* 0x000fe200000114a1 */
[----:B------:R-:W-:Y:S01]  /*8f40*/  IMAD R61, R3, UR45, R61 ;  /* 0x0000002d033d7c24 */ /* 0x000fe2000f8e023d */
[----:B------:R-:W-:Y:S01]  /*8f50*/  I2IP.S8.S32.SAT R74, R75, R74, RZ ;  /* 0x0000004a4b4a7239 */ /* 0x000fe200000014ff */
[----:B------:R-:W-:Y:S01]  /*8f60*/  IMAD R48, R48, UR37, RZ ;  /* 0x0000002530307c24 */ /* 0x000fe2000f8e02ff */
[----:B------:R-:W-:Y:S01]  /*8f70*/  SHF.R.S32.HI R3, RZ, 0x18, R221 ;  /* 0x00000018ff037819 */ /* 0x000fe200000114dd */
[----:B------:R-:W-:Y:S01]  /*8f80*/  IMAD R62, R12, UR45, R62 ;  /* 0x0000002d0c3e7c24 */ /* 0x000fe2000f8e023e */
[----:B------:R-:W-:Y:S01]  /*8f90*/  SHF.R.S32.HI R12, RZ, 0x18, R242 ;  /* 0x00000018ff0c7819 */ /* 0x000fe200000114f2 */
[----:B------:R-:W-:Y:S01]  /*8fa0*/  IMAD.MOV.U32 R0, RZ, RZ, R217 ;  /* 0x000000ffff007224 */ /* 0x000fe200078e00d9 */
        /* <DEDUP_REMOVED lines=8> */
[----:B------:R-:W-:Y:S01]  /*9030*/  MOV R0, R225 ;  /* 0x000000e100007202 */ /* 0x000fe20000000f00 */
[----:B------:R-:W-:Y:S01]  /*9040*/  IMAD R51, R51, UR37, RZ ;  /* 0x0000002533337c24 */ /* 0x000fe2000f8e02ff */
[----:B------:R-:W-:Y:S01]  /*9050*/  I2IP.S8.S32.SAT R118, R119, R118, RZ ;  /* 0x0000007677767239 */ /* 0x000fe200000014ff */
[----:B------:R-:W-:Y:S01]  /*9060*/  IMAD R49, R2, UR45, R49 ;  /* 0x0000002d02317c24 */ /* 0x000fe2000f8e0231 */
[----:B------:R-:W-:Y:S01]  /*9070*/  SHF.R.S32.HI R2, RZ, 0x18, R227 ;  /* 0x00000018ff027819 */ /* 0x000fe200000114e3 */
[----:B------:R-:W-:Y:S01]  /*9080*/  IMAD R52, R52, UR37, RZ ;  /* 0x0000002534347c24 */ /* 0x000fe2000f8e02ff */
[----:B------:R-:W-:Y:S01]  /*9090*/  I2IP.S8.S32.SAT R110, R111, R110, RZ ;  /* 0x0000006e6f6e7239 */ /* 0x000fe200000014ff */
[----:B------:R-:W-:Y:S01]  /*90a0*/  IMAD R50, R3, UR45, R50 ;  /* 0x0000002d03327c24 */ /* 0x000fe2000f8e0232 */
[----:B------:R-:W-:Y:S01]  /*90b0*/  SHF.R.S32.HI R3, RZ, 0x18, R228 ;  /* 0x00000018ff037819 */ /* 0x000fe200000114e4 */
        /* <DEDUP_REMOVED lines=21> */
[----:B------:R-:W-:Y:S01]  /*9210*/  I2IP.S8.S32.SAT R128, R129, R128, R130 ;  /* 0x0000008081807239 */ /* 0x000fe20000001482 */
[----:B------:R-:W-:Y:S01]  /*9220*/  IMAD.U32 R232, R157, 0x10000, RZ ;  /* 0x000100009de87824 */ /* 0x000fe200078e00ff */
[----:B------:R-:W-:Y:S01]  /*9230*/  PRMT R157, R158, 0x8880, RZ ;  /* 0x000088809e9d7816 */ /* 0x000fe200000000ff */
[----:B------:R-:W-:Y:S01]  /*9240*/  IMAD R40, R0, UR45, R40 ;  /* 0x0000002d00287c24 */ /* 0x000fe2000f8e0228 */
[----:B------:R-:W-:Y:S01]  /*9250*/  MOV R0, R230 ;  /* 0x000000e600007202 */ /* 0x000fe20000000f00 */
[----:B------:R-:W-:Y:S01]  /*9260*/  IMAD R43, R43, UR37, RZ ;  /* 0x000000252b2b7c24 */ /* 0x000fe2000f8e02ff */
[----:B------:R-:W-:Y:S01]  /*9270*/  PRMT R158, R160, 0x8880, RZ ;  /* 0x00008880a09e7816 */ /* 0x000fe200000000ff */
[----:B------:R-:W-:Y:S01]  /*9280*/  IMAD R41, R2, UR45, R41 ;  /* 0x0000002d02297c24 */ /* 0x000fe2000f8e0229 */
[----:B------:R-:W-:Y:S01]  /*9290*/  SHF.R.S32.HI R2, RZ, 0x18, R232 ;  /* 0x00000018ff027819 */ /* 0x000fe200000114e8 */
[----:B------:R-:W-:Y:S01]  /*92a0*/  IMAD R44, R44, UR37, RZ ;  /* 0x000000252c2c7c24 */ /* 0x000fe2000f8e02ff */
[----:B------:R-:W-:Y:S01]  /*92b0*/  I2IP.S8.S32.SAT R54, R55, R54, RZ ;  /* 0x0000003637367239 */ /* 0x000fe200000014ff */
[----:B------:R-:W-:Y:S01]  /*92c0*/  IMAD R42, R3, UR45, R42 ;  /* 0x0000002d032a7c24 */ /* 0x000fe2000f8e022a */
[----:B------:R-:W-:Y:S01]  /*92d0*/  SHF.R.S32.HI R3, RZ, 0x18, R233 ;  /* 0x00000018ff037819 */ /* 0x000fe200000114e9 */
[----:B------:R-:W-:Y:S01]  /*92e0*/  IMAD R45, R45, UR37, RZ ;  /* 0x000000252d2d7c24 */ /* 0x000fe2000f8e02ff */
[----:B------:R-:W-:Y:S01]  /*92f0*/  I2IP.S8.S32.SAT R120, R121, R120, R122 ;  /* 0x0000007879787239 */ /* 0x000fe2000000147a */
[----:B------:R-:W-:Y:S01]  /*9300*/  IMAD R43, R149, UR45, R43 ;  /* 0x0000002d952b7c24 */ /* 0x000fe2000f8e022b */
[----:B------:R-:W-:Y:S01]  /*9310*/  I2IP.S8.S32.SAT R112, R113, R112, R114 ;  /* 0x0000007071707239 */ /* 0x000fe20000001472 */
[----:B------:R-:W-:Y:S01]  /*9320*/  IMAD R46, R46, UR37, RZ ;  /* 0x000000252e2e7c24 */ /* 0x000fe2000f8e02ff */
[----:B------:R-:W-:Y:S01]  /*9330*/  I2IP.S8.S32.SAT R104, R105, R104, R106 ;  /* 0x0000006869687239 */ /* 0x000fe2000000146a */
[----:B------:R-:W-:Y:S01]  /*9340*/  IMAD R44, R0, UR45, R44 ;  /* 0x0000002d002c7c24 */ /* 0x000fe2000f8e022c */
[----:B------:R-:W-:Y:S01]  /*9350*/  MOV R0, R157 ;  /* 0x0000009d00007202 */ /* 0x000fe20000000f00 */
[----:B------:R-:W-:Y:S01]  /*9360*/  IMAD R47, R47, UR37, RZ ;  /* 0x000000252f2f7c24 */ /* 0x000fe2000f8e02ff */
[----:B------:R-:W-:Y:S01]  /*9370*/  I2IP.S8.S32.SAT R42, R43, R42, RZ ;  /* 0x0000002a2b2a7239 */ /* 0x000fe200000014ff */
[----:B------:R-:W-:Y:S01]  /*9380*/  IMAD R45, R2, UR45, R45 ;  /* 0x0000002d022d7c24 */ /* 0x000fe2000f8e022d */
[----:B------:R-:W-:Y:S01]  /*9390*/  SHF.R.S32.HI R2, RZ, 0x18, R229 ;  /* 0x00000018ff027819 */ /* 0x000fe200000114e5 */
[----:B------:R-:W-:Y:S01]  /*93a0*/  IMAD R32, R32, UR37, RZ ;  /* 0x0000002520207c24 */ /* 0x000fe2000f8e02ff */
[----:B------:R-:W-:Y:S01]  /*93b0*/  LDTM.16dp32bit_t0_t15.x8 R4, tmem[UR4+0xe0] ;  /* 0x0000e004000479ee */ /* 0x000fe20008980000 */
[----:B------:R-:W2:Y:S01]  /*93c0*/  LDTM.16dp32bit_t16_t31.x8 R4, tmem[UR4+0xe8] ;  /* 0x0000e804000479ee */ /* 0x000ea200089a0000 */
[----:B------:R-:W-:Y:S01]  /*93d0*/  IMAD R46, R3, UR45, R46 ;  /* 0x0000002d032e7c24 */ /* 0x000fe2000f8e022e */
[----:B------:R-:W-:Y:S01]  /*93e0*/  SHF.R.S32.HI R3, RZ, 0x18, R231 ;  /* 0x00000018ff037819 */ /* 0x000fe200000114e7 */
[----:B------:R-:W-:Y:S01]  /*93f0*/  IMAD R33, R33, UR37, RZ ;  /* 0x0000002521217c24 */ /* 0x000fe2000f8e02ff */
[----:B------:R-:W-:Y:S01]  /*9400*/  NOP ;  /* 0x0000000000007918 */ /* 0x000fe20000000000 */
[----:B------:R-:W-:Y:S01]  /*9410*/  IMAD R47, R150, UR45, R47 ;  /* 0x0000002d962f7c24 */ /* 0x000fe2000f8e022f */
[----:B------:R-:W-:Y:S01]  /*9420*/  I2IP.S8.S32.SAT R96, R97, R96, R98 ;  /* 0x0000006061607239 */ /* 0x000fe20000001462 */
[----:B------:R-:W-:Y:S01]  /*9430*/  IMAD R32, R0, UR45, R32 ;  /* 0x0000002d00207c24 */ /* 0x000fe2000f8e0220 */
[----:B------:R-:W-:Y:S01]  /*9440*/  I2IP.S8.S32.SAT R88, R89, R88, R90 ;  /* 0x0000005859587239 */ /* 0x000fe2000000145a */
[----:B------:R-:W-:Y:S01]  /*9450*/  IMAD R34, R34, UR37, RZ ;  /* 0x0000002522227c24 */ /* 0x000fe2000f8e02ff */
[----:B------:R-:W-:Y:S01]  /*9460*/  I2IP.S8.S32.SAT R80, R81, R80, R82 ;  /* 0x0000005051507239 */ /* 0x000fe20000001452 */
[----:B------:R-:W-:Y:S01]  /*9470*/  IMAD R33, R2, UR45, R33 ;  /* 0x0000002d02217c24 */ /* 0x000fe2000f8e0221 */
[----:B------:R-:W-:Y:S01]  /*9480*/  SHF.R.S32.HI R2, RZ, 0x18, R236 ;  /* 0x00000018ff027819 */ /* 0x000fe200000114ec */
[----:B------:R-:W-:Y:S01]  /*9490*/  IMAD R35, R35, UR37, RZ ;  /* 0x0000002523237c24 */ /* 0x000fe2000f8e02ff */
[----:B------:R-:W-:Y:S01]  /*94a0*/  I2IP.S8.S32.SAT R72, R73, R72, R74 ;  /* 0x0000004849487239 */ /* 0x000fe2000000144a */
[----:B------:R-:W-:Y:S01]  /*94b0*/  IMAD.SHL.U32 R237, R159, 0x100, RZ ;  /* 0x000001009fed7824 */ /* 0x000fe200078e00ff */
[----:B------:R-:W-:Y:S01]  /*94c0*/  SHF.L.U32 R159, R160, 0x10, RZ ;  /* 0x00000010a09f7819 */ /* 0x000fe200000006ff */
[----:B------:R-:W-:Y:S01]  /*94d0*/  IMAD R36, R36, UR37, RZ ;  /* 0x0000002524247c24 */ /* 0x000fe2000f8e02ff */
[----:B------:R-:W-:Y:S01]  /*94e0*/  I2IP.S8.S32.SAT R64, R65, R64, R66 ;  /* 0x0000004041407239 */ /* 0x000fe20000001442 */
[----:B------:R-:W-:Y:S01]  /*94f0*/  IMAD R34, R3, UR45, R34 ;  /* 0x0000002d03227c24 */ /* 0x000fe2000f8e0222 */
[----:B------:R-:W-:Y:S01]  /*9500*/  SHF.R.S32.HI R3, RZ, 0x18, R237 ;  /* 0x00000018ff037819 */ /* 0x000fe200000114ed */
[----:B------:R-:W-:Y:S01]  /*9510*/  IMAD.MOV.U32 R0, RZ, RZ, R234 ;  /* 0x000000ffff007224 */ /* 0x000fe200078e00ea */
[----:B------:R-:W-:Y:S01]  /*9520*/  I2IP.S8.S32.SAT R56, R57, R56, R58 ;  /* 0x0000003839387239 */ /* 0x000fe2000000143a */
[----:B------:R-:W-:Y:S01]  /*9530*/  IMAD R37, R37, UR37, RZ ;  /* 0x0000002525257c24 */ /* 0x000fe2000f8e02ff */
[----:B------:R-:W-:Y:S01]  /*9540*/  I2IP.S8.S32.SAT R48, R49, R48, R50 ;  /* 0x0000003031307239 */ /* 0x000fe20000001432 */
[----:B------:R-:W-:Y:S01]  /*9550*/  IMAD R35, R151, UR45, R35 ;  /* 0x0000002d97237c24 */ /* 0x000fe2000f8e0223 */
[----:B------:R-:W-:Y:S01]  /*9560*/  I2IP.S8.S32.SAT R40, R41, R40, R42 ;  /* 0x0000002829287239 */ /* 0x000fe2000000142a */
[----:B------:R-:W-:Y:S01]  /*9570*/  IMAD R36, R0, UR45, R36 ;  /* 0x0000002d00247c24 */ /* 0x000fe2000f8e0224 */
[----:B------:R-:W-:Y:S01]  /*9580*/  I2IP.S8.S32.SAT R129, R133, R132, R134 ;  /* 0x0000008485817239 */ /* 0x000fe20000001486 */
[----:B------:R-:W-:Y:S01]  /*9590*/  IMAD R38, R38, UR37, RZ ;  /* 0x0000002526267c24 */ /* 0x000fe2000f8e02ff */
[----:B------:R-:W-:Y:S01]  /*95a0*/  I2IP.S8.S32.SAT R121, R125, R124, R126 ;  /* 0x0000007c7d797239 */ /* 0x000fe2000000147e */
[----:B------:R-:W-:Y:S01]  /*95b0*/  IMAD R37, R2, UR45, R37 ;  /* 0x0000002d02257c24 */ /* 0x000fe2000f8e0225 */
[----:B------:R-:W-:Y:S01]  /*95c0*/  I2IP.S8.S32.SAT R113, R117, R116, R118 ;  /* 0x0000007475717239 */ /* 0x000fe20000001476 */
[----:B------:R-:W-:Y:S01]  /*95d0*/  UMOV UR4, 0x400 ;  /* 0x0000040000047882 */ /* 0x000fe20000000000 */
[----:B------:R-:W-:Y:S01]  /*95e0*/  I2IP.S8.S32.SAT R105, R109, R108, R110 ;  /* 0x0000006c6d697239 */ /* 0x000fe2000000146e */
[----:B-1----:R-:W-:Y:S01]  /*95f0*/  ULEA UR4, UR6, UR4, 0x18 ;  /* 0x0000000406047291 */ /* 0x002fe2000f8ec0ff */
[----:B------:R-:W-:Y:S01]  /*9600*/  I2IP.S8.S32.SAT R97, R101, R100, R102 ;  /* 0x0000006465617239 */ /* 0x000fe20000001466 */
[----:B------:R-:W-:Y:S01]  /*9610*/  IMAD R24, R24, UR37, RZ ;  /* 0x0000002518187c24 */ /* 0x000fe2000f8e02ff */
[----:B------:R-:W-:Y:S01]  /*9620*/  I2IP.S8.S32.SAT R89, R93, R92, R94 ;  /* 0x0000005c5d597239 */ /* 0x000fe2000000145e */
[----:B------:R-:W-:Y:S01]  /*9630*/  IMAD R38, R3, UR45, R38 ;  /* 0x0000002d03267c24 */ /* 0x000fe2000f8e0226 */
[----:B------:R-:W-:Y:S01]  /*9640*/  I2IP.S8.S32.SAT R81, R85, R84, R86 ;  /* 0x0000005455517239 */ /* 0x000fe20000001456 */
[----:B------:R-:W-:Y:S01]  /*9650*/  IMAD R25, R25, UR37, RZ ;  /* 0x0000002519197c24 */ /* 0x000fe2000f8e02ff */
[----:B------:R-:W-:Y:S01]  /*9660*/  I2IP.S8.S32.SAT R73, R77, R76, R78 ;  /* 0x0000004c4d497239 */ /* 0x000fe2000000144e */
[----:B------:R-:W-:Y:S01]  /*9670*/  IMAD R28, R28, UR37, RZ ;  /* 0x000000251c1c7c24 */ /* 0x000fe2000f8e02ff */
[----:B------:R-:W-:Y:S01]  /*9680*/  I2IP.S8.S32.SAT R65, R69, R68, R70 ;  /* 0x0000004445417239 */ /* 0x000fe20000001446 */
[----:B------:R-:W-:Y:S01]  /*9690*/  IMAD R29, R29, UR37, RZ ;  /* 0x000000251d1d7c24 */ /* 0x000fe2000f8e02ff */
[----:B------:R-:W-:Y:S01]  /*96a0*/  I2IP.S8.S32.SAT R57, R61, R60, R62 ;  /* 0x0000003c3d397239 */ /* 0x000fe2000000143e */
[----:B--2---:R-:W-:Y:S01]  /*96b0*/  IMAD R4, R4, UR37, RZ ;  /* 0x0000002504047c24 */ /* 0x004fe2000f8e02ff */
[----:B------:R-:W-:Y:S01]  /*96c0*/  I2IP.S8.S32.SAT R49, R53, R52, R54 ;  /* 0x0000003435317239 */ /* 0x000fe20000001436 */
[----:B------:R-:W-:Y:S01]  /*96d0*/  IMAD R5, R5, UR37, RZ ;  /* 0x0000002505057c24 */ /* 0x000fe2000f8e02ff */
[----:B------:R-:W-:Y:S01]  /*96e0*/  I2IP.S8.S32.SAT R34, R35, R34, RZ ;  /* 0x0000002223227239 */ /* 0x000fe200000014ff */
[----:B------:R-:W-:Y:S01]  /*96f0*/  IMAD R8, R8, UR37, RZ ;  /* 0x0000002508087c24 */ /* 0x000fe2000f8e02ff */
[----:B------:R-:W-:Y:S01]  /*9700*/  I2IP.S8.S32.SAT R46, R47, R46, RZ ;  /* 0x0000002e2f2e7239 */ /* 0x000fe200000014ff */
[----:B------:R-:W-:Y:S01]  /*9710*/  IMAD R9, R9, UR37, RZ ;  /* 0x0000002509097c24 */ /* 0x000fe2000f8e02ff */
[----:B------:R-:W-:Y:S01]  /*9720*/  I2IP.S8.S32.SAT R32, R33, R32, R34 ;  /* 0x0000002021207239 */ /* 0x000fe20000001422 */
[----:B------:R-:W-:Y:S01]  /*9730*/  ULEA UR5, UR40, UR4, 0x3 ;  /* 0x0000000428057291 */ /* 0x000fe2000f8e18ff */
[----:B------:R-:W-:Y:S01]  /*9740*/  I2IP.S8.S32.SAT R41, R45, R44, R46 ;  /* 0x0000002c2d297239 */ /* 0x000fe2000000142e */
[----:B------:R-:W-:Y:S01]  /*9750*/  IMAD R39, R39, UR37, RZ ;  /* 0x0000002527277c24 */ /* 0x000fe2000f8e02ff */
[----:B------:R-:W-:Y:S01]  /*9760*/  MOV R0, R158 ;  /* 0x0000009e00007202 */ /* 0x000fe20000000f00 */
[----:B------:R-:W-:Y:S01]  /*9770*/  UIADD3 UR5, UPT, UPT, UR5, 0xb0, URZ ;  /* 0x000000b005057890 */ /* 0x000fe2000fffe0ff */
[----:B------:R-:W-:Y:S01]  /*9780*/  SHF.R.S32.HI R2, RZ, 0x18, R159 ;  /* 0x00000018ff027819 */ /* 0x000fe2000001149f */
[----:B------:R-:W-:Y:S01]  /*9790*/  IMAD R39, R152, UR45, R39 ;  /* 0x0000002d98277c24 */ /* 0x000fe2000f8e0227 */
[----:B------:R-:W-:Y:S01]  /*97a0*/  PRMT R160, R161, 0x8880, RZ ;  /* 0x00008880a1a07816 */ /* 0x000fe200000000ff */
[----:B------:R-:W-:Y:S01]  /*97b0*/  UPRMT UR5, UR6, 0x654, UR5 ;  /* 0x0000065406057896 */ /* 0x000fe20008000005 */
[----:B------:R-:W-:Y:S01]  /*97c0*/  IMAD R24, R0, UR45, R24 ;  /* 0x0000002d00187c24 */ /* 0x000fe2000f8e0218 */
[----:B------:R-:W-:Y:S01]  /*97d0*/  PRMT R161, R162, 0x8880, RZ ;  /* 0x00008880a2a17816 */ /* 0x000fe200000000ff */
[----:B------:R-:W-:Y:S01]  /*97e0*/  IMAD R25, R2, UR45, R25 ;  /* 0x0000002d02197c24 */ /* 0x000fe2000f8e0219 */
[----:B------:R-:W-:Y:S01]  /*97f0*/  I2IP.S8.S32.SAT R33, R39, R38, RZ ;  /* 0x0000002627217239 */ /* 0x000fe200000014ff */
[----:B------:R-:W-:Y:S01]  /*9800*/  IMAD.U32 R240, R162, 0x10000, RZ ;  /* 0x00010000a2f07824 */ /* 0x000fe200078e00ff */
[----:B------:R-:W-:Y:S01]  /*9810*/  MOV R0, R160 ;  /* 0x000000a000007202 */ /* 0x000fe20000000f00 */
[----:B------:R-:W-:Y:S01]  /*9820*/  IMAD R26, R26, UR37, RZ ;  /* 0x000000251a1a7c24 */ /* 0x000fe2000f8e02ff */
[----:B------:R-:W-:Y:S01]  /*9830*/  I2IP.S8.S32.SAT R33, R37, R36, R33 ;  /* 0x0000002425217239 */ /* 0x000fe20000001421 */
[----:B------:R-:W-:Y:S01]  /*9840*/  SYNCS.ARRIVE.TRANS64.RED.A1T0 RZ, [UR5], RZ ;  /* 0x000000ffffff79a7 */ /* 0x000fe20008100405 */
[----:B------:R-:W-:Y:S01]  /*9850*/  SHF.R.S32.HI R2, RZ, 0x18, R238 ;  /* 0x00000018ff027819 */ /* 0x000fe200000114ee */
[----:B------:R-:W-:Y:S01]  /*9860*/  IMAD R27, R27, UR37, RZ ;  /* 0x000000251b1b7c24 */ /* 0x000fe2000f8e02ff */
[----:B------:R-:W-:Y:S01]  /*9870*/  PRMT R162, R163, 0x8880, RZ ;  /* 0x00008880a3a27816 */ /* 0x000fe200000000ff */
[----:B------:R-:W-:Y:S01]  /*9880*/  IMAD R30, R30, UR37, RZ ;  /* 0x000000251e1e7c24 */ /* 0x000fe2000f8e02ff */
[----:B------:R-:W1:Y:S01]  /*9890*/  S2R R163, SR_TID.X ;  /* 0x0000000000a37919 */ /* 0x000e620000002100 */
[----:B------:R-:W-:Y:S01]  /*98a0*/  SHF.R.S32.HI R3, RZ, 0x18, R235 ;  /* 0x00000018ff037819 */ /* 0x000fe200000114eb */
[----:B------:R-:W-:Y:S01]  /*98b0*/  IMAD R31, R31, UR37, RZ ;  /* 0x000000251f1f7c24 */ /* 0x000fe2000f8e02ff */
[----:B------:R-:W-:Y:S01]  /*98c0*/  BSSY.RECONVERGENT B0, `(.L_x_102) ;  /* 0x0000089000007945 */ /* 0x000fe20003800200 */
[----:B------:R-:W-:Y:S02]  /*98d0*/  IMAD R6, R6, UR37, RZ ;  /* 0x0000002506067c24 */ /* 0x000fe4000f8e02ff */
[----:B------:R-:W-:Y:S01]  /*98e0*/  IMAD R26, R3, UR45, R26 ;  /* 0x0000002d031a7c24 */ /* 0x000fe2000f8e021a */
[----:B------:R-:W-:Y:S01]  /*98f0*/  SHF.R.S32.HI R3, RZ, 0x18, R239 ;  /* 0x00000018ff037819 */ /* 0x000fe200000114ef */
[----:B------:R-:W-:Y:S02]  /*9900*/  IMAD R27, R153, UR45, R27 ;  /* 0x0000002d991b7c24 */ /* 0x000fe4000f8e021b */
[----:B------:R-:W-:Y:S01]  /*9910*/  IMAD R28, R0, UR45, R28 ;  /* 0x0000002d001c7c24 */ /* 0x000fe2000f8e021c */
[----:B------:R-:W-:Y:S01]  /*9920*/  MOV R0, R161 ;  /* 0x000000a100007202 */ /* 0x000fe20000000f00 */
[----:B------:R-:W-:Y:S01]  /*9930*/  IMAD R29, R2, UR45, R29 ;  /* 0x0000002d021d7c24 */ /* 0x000fe2000f8e021d */
[----:B------:R-:W-:Y:S01]  /*9940*/  I2IP.S8.S32.SAT R26, R27, R26, RZ ;  /* 0x0000001a1b1a7239 */ /* 0x000fe200000014ff */
[----:B------:R-:W-:Y:S01]  /*9950*/  IMAD R30, R3, UR45, R30 ;  /* 0x0000002d031e7c24 */ /* 0x000fe2000f8e021e */
[----:B------:R-:W-:Y:S01]  /*9960*/  SHF.R.S32.HI R2, RZ, 0x18, R240 ;  /* 0x00000018ff027819 */ /* 0x000fe200000114f0 */
[----:B------:R-:W-:Y:S01]  /*9970*/  IMAD R31, R154, UR45, R31 ;  /* 0x0000002d9a1f7c24 */ /* 0x000fe2000f8e021f */
[----:B------:R-:W-:Y:S01]  /*9980*/  I2IP.S8.S32.SAT R24, R25, R24, R26 ;  /* 0x0000001819187239 */ /* 0x000fe2000000141a */
[----:B------:R-:W-:Y:S01]  /*9990*/  IMAD R4, R0, UR45, R4 ;  /* 0x0000002d00047c24 */ /* 0x000fe2000f8e0204 */
[----:B------:R-:W-:Y:S01]  /*99a0*/  SHF.R.S32.HI R3, RZ, 0x18, R243 ;  /* 0x00000018ff037819 */ /* 0x000fe200000114f3 */
[----:B------:R-:W-:Y:S01]  /*99b0*/  IMAD R5, R2, UR45, R5 ;  /* 0x0000002d02057c24 */ /* 0x000fe2000f8e0205 */
[----:B------:R-:W-:Y:S01]  /*99c0*/  I2IP.S8.S32.SAT R30, R31, R30, RZ ;  /* 0x0000001e1f1e7239 */ /* 0x000fe200000014ff */
[----:B------:R-:W-:Y:S01]  /*99d0*/  IMAD R7, R7, UR37, RZ ;  /* 0x0000002507077c24 */ /* 0x000fe2000f8e02ff */
[----:B------:R-:W-:Y:S01]  /*99e0*/  MOV R2, R162 ;  /* 0x000000a200027202 */ /* 0x000fe20000000f00 */
[----:B------:R-:W-:Y:S01]  /*99f0*/  IMAD R10, R10, UR37, RZ ;  /* 0x000000250a0a7c24 */ /* 0x000fe2000f8e02ff */
[----:B------:R-:W-:Y:S01]  /*9a00*/  I2IP.S8.S32.SAT R25, R29, R28, R30 ;  /* 0x0000001c1d197239 */ /* 0x000fe2000000141e */
[----:B------:R-:W-:Y:S01]  /*9a10*/  IMAD R11, R11, UR37, RZ ;  /* 0x000000250b0b7c24 */ /* 0x000fe2000f8e02ff */
[----:B------:R-:W-:Y:S05]  /*9a20*/  SHF.R.S32.HI R0, RZ, 0x18, R241 ;  /* 0x00000018ff007819 */ /* 0x000fea00000114f1 */
[----:B------:R-:W-:Y:S01]  /*9a30*/  IMAD R6, R0, UR45, R6 ;  /* 0x0000002d00067c24 */ /* 0x000fe2000f8e0206 */
[----:B-1----:R-:W-:Y:S01]  /*9a40*/  SHF.L.U32 R163, R163, 0x4, RZ ;  /* 0x00000004a3a37819 */ /* 0x002fe200000006ff */
[----:B------:R-:W-:Y:S02]  /*9a50*/  IMAD R7, R155, UR45, R7 ;  /* 0x0000002d9b077c24 */ /* 0x000fe4000f8e0207 */
[----:B------:R-:W-:Y:S01]  /*9a60*/  IMAD R8, R2, UR45, R8 ;  /* 0x0000002d02087c24 */ /* 0x000fe2000f8e0208 */
[----:B------:R-:W-:Y:S01]  /*9a70*/  LOP3.LUT R163, R163, 0xf0, RZ, 0xc0, !PT ;  /* 0x000000f0a3a37812 */ /* 0x000fe200078ec0ff */
[----:B------:R-:W-:Y:S01]  /*9a80*/  IMAD R9, R3, UR45, R9 ;  /* 0x0000002d03097c24 */ /* 0x000fe2000f8e0209 */
[----:B------:R-:W-:Y:S01]  /*9a90*/  I2IP.S8.S32.SAT R6, R7, R6, RZ ;  /* 0x0000000607067239 */ /* 0x000fe200000014ff */
[----:B------:R-:W-:Y:S02]  /*9aa0*/  IMAD R10, R12, UR45, R10 ;  /* 0x0000002d0c0a7c24 */ /* 0x000fe4000f8e020a */
[----:B------:R-:W-:Y:S01]  /*9ab0*/  IMAD R163, R245, 0x8, R163 ;  /* 0x00000008f5a37824 */ /* 0x000fe200078e02a3 */
[----:B------:R-:W-:Y:S01]  /*9ac0*/  I2IP.S8.S32.SAT R4, R5, R4, R6 ;  /* 0x0000000405047239 */ /* 0x000fe20000001406 */
[----:B------:R-:W-:Y:S03]  /*9ad0*/  IMAD R11, R156, UR45, R11 ;  /* 0x0000002d9c0b7c24 */ /* 0x000fe6000f8e020b */
[----:B------:R1:W-:Y:S02]  /*9ae0*/  STS.64 [R163+UR4+0x3d80], R128 ;  /* 0x003d8080a3007988 */ /* 0x0003e40008000a04 */
[----:B------:R-:W-:Y:S04]  /*9af0*/  I2IP.S8.S32.SAT R10, R11, R10, RZ ;  /* 0x0000000a0b0a7239 */ /* 0x000fe800000014ff */
[----:B------:R1:W-:Y:S01]  /*9b00*/  STS.64 [R163+UR4+0x4180], R120 ;  /* 0x00418078a3007988 */ /* 0x0003e20008000a04 */
[----:B------:R-:W-:Y:S05]  /*9b10*/  I2IP.S8.S32.SAT R5, R9, R8, R10 ;  /* 0x0000000809057239 */ /* 0x000fea000000140a */
[----:B------:R1:W-:Y:S06]  /*9b20*/  STS.64 [R163+UR4+0x4580], R112 ;  /* 0x00458070a3007988 */ /* 0x0003ec0008000a04 */
        /* <DEDUP_REMOVED lines=11> */
[----:B------:R1:W-:Y:S01]  /*9be0*/  STS.64 [R163+UR4+0x7580], R4 ;  /* 0x00758004a3007988 */ /* 0x0003e20008000a04 */
[----:B------:R-:W-:Y:S01]  /*9bf0*/  @!PT LDS RZ, [RZ] ;  /* 0x00000000fffff984 */ /* 0x000fe20000000800 */
[----:B------:R-:W-:Y:S01]  /*9c00*/  @!PT LDS RZ, [RZ] ;  /* 0x00000000fffff984 */ /* 0x000fe20000000800 */
[----:B------:R-:W-:Y:S01]  /*9c10*/  @!PT LDS RZ, [RZ] ;  /* 0x00000000fffff984 */ /* 0x000fe20000000800 */
[----:B------:R-:W-:Y:S01]  /*9c20*/  @!PT LDS RZ, [RZ] ;  /* 0x00000000fffff984 */ /* 0x000fe20000000800 */
[----:B------:R2:W-:Y:S06]  /*9c30*/  MEMBAR.ALL.CTA ;  /* 0x0000000000007992 */ /* 0x0005ec0000008000 */
[----:B--2---:R-:W2:Y:S02]  /*9c40*/  FENCE.VIEW.ASYNC.S ;  /* 0x00000000000073c6 */ /* 0x004ea40000000000 */
[----:B--2---:R-:W-:Y:S06]  /*9c50*/  BAR.SYNC.DEFER_BLOCKING 0x1, 0x80 ;  /* 0x0042000000007b1d */ /* 0x004fec0000010000 */
[----:B------:R-:W-:Y:S05]  /*9c60*/  @P0 BRA `(.L_x_103) ;  /* 0x0000000400380947 */ /* 0x000fea0003800000 */
[----:B------:R-:W2:Y:S01]  /*9c70*/  LDCU.64 UR6, c[0x0][0x348] ;  /* 0x00006900ff0677ac */ /* 0x000ea20008000a00 */
[----:B------:R-:W-:Y:S02]  /*9c80*/  UIMAD UR9, UR47, 0xf0, URZ ;  /* 0x000000f02f0978a4 */ /* 0x000fe4000f8e02ff */
[----:B------:R-:W-:Y:S02]  /*9c90*/  USHF.L.U32 UR10, UR46, 0x6, URZ ;  /* 0x000000062e0a7899 */ /* 0x000fe400080006ff */
[----:B------:R-:W-:Y:S01]  /*9ca0*/  UIADD3 UR8, UPT, UPT, UR4, 0x3d80, URZ ;  /* 0x00003d8004087890 */ /* 0x000fe2000fffe0ff */
[----:B------:R-:W-:Y:S01]  /*9cb0*/  UMOV UR11, UR36 ;  /* 0x00000024000b7c82 */ /* 0x000fe20008000000 */
[----:B------:R-:W-:Y:S02]  /*9cc0*/  UIADD3 UR52, UPT, UPT, UR4, 0x4180, URZ ;  /* 0x0000418004347890 */ /* 0x000fe4000fffe0ff */
[----:B------:R-:W-:Y:S01]  /*9cd0*/  UIADD3 UR53, UPT, UPT, UR9, 0x10, URZ ;  /* 0x0000001009357890 */ /* 0x000fe2000fffe0ff */
[----:B------:R-:W-:Y:S01]  /*9ce0*/  UMOV UR55, UR36 ;  /* 0x0000002400377c82 */ /* 0x000fe20008000000 */
[----:B------:R-:W-:Y:S01]  /*9cf0*/  UMOV UR54, UR10 ;  /* 0x0000000a00367c82 */ /* 0x000fe20008000000 */
[----:B------:R-:W-:Y:S02]  /*9d00*/  UIADD3 UR28, UPT, UPT, UR4, 0x4580, URZ ;  /* 0x00004580041c7890 */ /* 0x000fe4000fffe0ff */
[----:B--2---:R-:W-:Y:S02]  /*9d10*/  UIADD3 UR6, UP0, UPT, UR6, 0x680, URZ ;  /* 0x0000068006067890 */ /* 0x004fe4000ff1e0ff */
[----:B------:R-:W-:Y:S02]  /*9d20*/  UIADD3 UR29, UPT, UPT, UR9, 0x20, URZ ;  /* 0x00000020091d7890 */ /* 0x000fe4000fffe0ff */
[----:B------:R-:W-:Y:S01]  /*9d30*/  UIADD3.X UR7, UPT, UPT, URZ, UR7, URZ, UP0, !UPT ;  /* 0x00000007ff077290 */ /* 0x000fe200087fe4ff */
[----:B------:R-:W-:Y:S01]  /*9d40*/  UMOV UR31, UR36 ;  /* 0x00000024001f7c82 */ /* 0x000fe20008000000 */
[----:B------:R-:W-:Y:S01]  /*9d50*/  UMOV UR30, UR10 ;  /* 0x0000000a001e7c82 */ /* 0x000fe20008000000 */
[----:B------:R-:W-:Y:S02]  /*9d60*/  UIADD3 UR64, UPT, UPT, UR4, 0x4980, URZ ;  /* 0x0000498004407890 */ /* 0x000fe4000fffe0ff */
[----:B------:R-:W-:Y:S01]  /*9d70*/  UIADD3 UR65, UPT, UPT, UR9, 0x30, URZ ;  /* 0x0000003009417890 */ /* 0x000fe2000fffe0ff */
[----:B------:R-:W-:Y:S03]  /*9d80*/  UMOV UR67, UR36 ;  /* 0x0000002400437c82 */ /* 0x000fe60008000000 */
[----:B------:R-:W-:Y:S01]  /*9d90*/  UTMASTG.3D [UR8], [UR6] ;  /* 0x00000008060073b5 */ /* 0x000fe20008010000 */
[----:B------:R-:W-:Y:S01]  /*9da0*/  UMOV UR66, UR10 ;  /* 0x0000000a00427c82 */ /* 0x000fe20008000000 */
[----:B------:R-:W-:Y:S02]  /*9db0*/  UIADD3 UR68, UPT, UPT, UR4, 0x5180, URZ ;  /* 0x0000518004447890 */ /* 0x000fe4000fffe0ff */
[----:B------:R-:W-:Y:S01]  /*9dc0*/  UIADD3 UR69, UPT, UPT, UR9, 0x50, URZ ;  /* 0x0000005009457890 */ /* 0x000fe2000fffe0ff */
[----:B------:R-:W-:Y:S01]  /*9dd0*/  UMOV UR71, UR36 ;  /* 0x0000002400477c82 */ /* 0x000fe20008000000 */
[----:B------:R-:W-:Y:S01]  /*9de0*/  UMOV UR70, UR10 ;  /* 0x0000000a00467c82 */ /* 0x000fe20008000000 */
[----:B------:R2:W-:Y:S01]  /*9df0*/  UTMASTG.3D [UR52], [UR6] ;  /* 0x00000034060073b5 */ /* 0x0005e20008010000 */
[----:B------:R-:W-:Y:S02]  /*9e00*/  UIADD3 UR20, UPT, UPT, UR4, 0x5580, URZ ;  /* 0x0000558004147890 */ /* 0x000fe4000fffe0ff */
[----:B------:R-:W-:Y:S01]  /*9e10*/  UIADD3 UR21, UPT, UPT, UR9, 0x60, URZ ;  /* 0x0000006009157890 */ /* 0x000fe2000fffe0ff */
[----:B------:R-:W-:Y:S01]  /*9e20*/  UMOV UR23, UR36 ;  /* 0x0000002400177c82 */ /* 0x000fe20008000000 */
[----:B------:R-:W-:Y:S01]  /*9e30*/  UMOV UR22, UR10 ;  /* 0x0000000a00167c82 */ /* 0x000fe20008000000 */
[----:B------:R-:W-:Y:S01]  /*9e40*/  UIADD3 UR56, UPT, UPT, UR4, 0x5980, URZ ;  /* 0x0000598004387890 */ /* 0x000fe2000fffe0ff */
[----:B------:R3:W-:Y:S01]  /*9e50*/  UTMASTG.3D [UR28], [UR6] ;  /* 0x0000001c060073b5 */ /* 0x0007e20008010000 */
[----:B------:R-:W-:Y:S01]  /*9e60*/  UIADD3 UR57, UPT, UPT, UR9, 0x70, URZ ;  /* 0x0000007009397890 */ /* 0x000fe2000fffe0ff */
[----:B------:R-:W-:Y:S01]  /*9e70*/  UMOV UR59, UR36 ;  /* 0x00000024003b7c82 */ /* 0x000fe20008000000 */
[----:B------:R-:W-:Y:S01]  /*9e80*/  UMOV UR58, UR10 ;  /* 0x0000000a003a7c82 */ /* 0x000fe20008000000 */
[----:B------:R-:W-:Y:S02]  /*9e90*/  UIADD3 UR48, UPT, UPT, UR4, 0x5d80, URZ ;  /* 0x00005d8004307890 */ /* 0x000fe4000fffe0ff */
[----:B------:R-:W-:Y:S01]  /*9ea0*/  UIADD3 UR49, UPT, UPT, UR9, 0x80, URZ ;  /* 0x0000008009317890 */ /* 0x000fe2000fffe0ff */
[----:B------:R3:W-:Y:S01]  /*9eb0*/  UTMASTG.3D [UR64], [UR6] ;  /* 0x00000040060073b5 */ /* 0x0007e20008010000 */
[----:B------:R-:W-:Y:S01]  /*9ec0*/  UMOV UR51, UR36 ;  /* 0x0000002400337c82 */ /* 0x000fe20008000000 */
[----:B------:R-:W-:Y:S01]  /*9ed0*/  UMOV UR50, UR10 ;  /* 0x0000000a00327c82 */ /* 0x000fe20008000000 */
[----:B------:R-:W-:Y:S02]  /*9ee0*/  UIADD3 UR72, UPT, UPT, UR4, 0x6180, URZ ;  /* 0x0000618004487890 */ /* 0x000fe4000fffe0ff */
[----:B------:R-:W-:Y:S01]  /*9ef0*/  UIADD3 UR73, UPT, UPT, UR9, 0x90, URZ ;  /* 0x0000009009497890 */ /* 0x000fe2000fffe0ff */
[----:B------:R-:W-:Y:S01]  /*9f00*/  UMOV UR75, UR36 ;  /* 0x00000024004b7c82 */ /* 0x000fe20008000000 */
[----:B------:R-:W-:Y:S01]  /*9f10*/  UMOV UR74, UR10 ;  /* 0x0000000a004a7c82 */ /* 0x000fe20008000000 */
[----:B------:R-:W-:Y:S02]  /*9f20*/  UIADD3 UR16, UPT, UPT, UR4, 0x6580, URZ ;  /* 0x0000658004107890 */ /* 0x000fe4000fffe0ff */
[----:B------:R-:W-:Y:S01]  /*9f30*/  UIADD3 UR17, UPT, UPT, UR9, 0xa0, URZ ;  /* 0x000000a009117890 */ /* 0x000fe2000fffe0ff */
[----:B------:R-:W-:Y:S01]  /*9f40*/  UMOV UR19, UR36 ;  /* 0x0000002400137c82 */ /* 0x000fe20008000000 */
[----:B------:R-:W-:Y:S01]  /*9f50*/  UMOV UR18, UR10 ;  /* 0x0000000a00127c82 */ /* 0x000fe20008000000 */
[----:B------:R-:W-:Y:S02]  /*9f60*/  UIADD3 UR60, UPT, UPT, UR4, 0x6980, URZ ;  /* 0x00006980043c7890 */ /* 0x000fe4000fffe0ff */
[----:B--2---:R-:W-:Y:S02]  /*9f70*/  UIADD3 UR52, UPT, UPT, UR4, 0x4d80, URZ ;  /* 0x00004d8004347890 */ /* 0x004fe4000fffe0ff */
[----:B------:R-:W-:Y:S02]  /*9f80*/  UIADD3 UR53, UPT, UPT, UR9, 0x40, URZ ;  /* 0x0000004009357890 */ /* 0x000fe4000fffe0ff */
[----:B------:R-:W-:Y:S01]  /*9f90*/  UIADD3 UR61, UPT, UPT, UR9, 0xb0, URZ ;  /* 0x000000b0093d7890 */ /* 0x000fe2000fffe0ff */
[----:B------:R-:W-:Y:S01]  /*9fa0*/  UMOV UR63, UR36 ;  /* 0x00000024003f7c82 */ /* 0x000fe20008000000 */
[----:B------:R-:W-:Y:S01]  /*9fb0*/  UMOV UR62, UR10 ;  /* 0x0000000a003e7c82 */ /* 0x000fe20008000000 */
[----:B------:R-:W-:Y:S02]  /*9fc0*/  UIADD3 UR32, UPT, UPT, UR4, 0x6d80, URZ ;  /* 0x00006d8004207890 */ /* 0x000fe4000fffe0ff */
[----:B------:R-:W-:Y:S02]  /*9fd0*/  UIADD3 UR33, UPT, UPT, UR9, 0xc0, URZ ;  /* 0x000000c009217890 */ /* 0x000fe4000fffe0ff */
[----:B------:R3:W-:Y:S01]  /*9fe0*/  UTMASTG.3D [UR52], [UR6] ;  /* 0x00000034060073b5 */ /* 0x0007e20008010000 */
[----:B------:R-:W-:Y:S01]  /*9ff0*/  UMOV UR35, UR36 ;  /* 0x0000002400237c82 */ /* 0x000fe20008000000 */
[----:B------:R-:W-:Y:S01]  /*a000*/  UMOV UR34, UR10 ;  /* 0x0000000a00227c82 */ /* 0x000fe20008000000 */
[----:B------:R-:W-:Y:S02]  /*a010*/  UIADD3 UR24, UPT, UPT, UR4, 0x7180, URZ ;  /* 0x0000718004187890 */ /* 0x000fe4000fffe0ff */
[----:B------:R-:W-:Y:S01]  /*a020*/  UIADD3 UR25, UPT, UPT, UR9, 0xd0, URZ ;  /* 0x000000d009197890 */ /* 0x000fe2000fffe0ff */
[----:B------:R-:W-:Y:S01]  /*a030*/  UMOV UR27, UR36 ;  /* 0x00000024001b7c82 */ /* 0x000fe20008000000 */
[----:B------:R3:W-:Y:S01]  /*a040*/  UTMASTG.3D [UR68], [UR6] ;  /* 0x00000044060073b5 */ /* 0x0007e20008010000 */
[----:B------:R-:W-:Y:S01]  /*a050*/  UMOV UR26, UR10 ;  /* 0x0000000a001a7c82 */ /* 0x000fe20008000000 */
[----:B------:R-:W-:Y:S02]  /*a060*/  UIADD3 UR12, UPT, UPT, UR4, 0x7580, URZ ;  /* 0x00007580040c7890 */ /* 0x000fe4000fffe0ff */
[----:B------:R-:W-:Y:S01]  /*a070*/  UIADD3 UR13, UPT, UPT, UR9, 0xe0, URZ ;  /* 0x000000e0090d7890 */ /* 0x000fe2000fffe0ff */
[----:B------:R-:W-:Y:S01]  /*a080*/  UMOV UR15, UR36 ;  /* 0x00000024000f7c82 */ /* 0x000fe20008000000 */
[----:B------:R-:W-:Y:S01]  /*a090*/  UMOV UR14, UR10 ;  /* 0x0000000a000e7c82 */ /* 0x000fe20008000000 */
[----:B------:R3:W-:Y:S01]  /*a0a0*/  UTMASTG.3D [UR20], [UR6] ;  /* 0x00000014060073b5 */ /* 0x0007e20008010000 */
        /* <DEDUP_REMOVED lines=8> */
[----:B------:R0:W-:Y:S01]  /*a130*/  UTMACMDFLUSH ;  /* 0x00000000000079b7 */ /* 0x0001e20000000000 */
[----:B---3--:R-:W-:Y:S04]  /*a140*/  DEPBAR.LE SB0, 0x0 ;  /* 0x000080000000791a */ /* 0x008fe80000000000 */
.L_x_103:
[----:B------:R-:W-:Y:S05]  /*a150*/  BSYNC.RECONVERGENT B0 ;  /* 0x0000000000007941 */ /* 0x000fea0003800200 */
.L_x_102:
[----:B-1----:R-:W2:Y:S01]  /*a160*/  LDL R4, [R1] ;  /* 0x0000000001047983 */ /* 0x002ea20000100800 */
[----:B------:R-:W-:Y:S02]  /*a170*/  R2UR UR4, R247 ;  /* 0x00000000f70472ca */ /* 0x000fe400000e0000 */
[----:B------:R-:W-:Y:S01]  /*a180*/  R2UR UR6, R251 ;  /* 0x00000000fb0672ca */ /* 0x000fe200000e0000 */
[----:B------:R-:W-:Y:S01]  /*a190*/  BAR.SYNC.DEFER_BLOCKING 0x1, 0x80 ;  /* 0x0042000000007b1d */ /* 0x000fe20000010000 */
[----:B------:R-:W-:Y:S02]  /*a1a0*/  R2UR UR8, R248 ;  /* 0x00000000f80872ca */ /* 0x000fe400000e0000 */
[----:B------:R-:W-:Y:S02]  /*a1b0*/  R2UR UR7, R249 ;  /* 0x00000000f90772ca */ /* 0x000fe400000e0000 */
[----:B------:R-:W-:Y:S02]  /*a1c0*/  R2UR UR9, R252 ;  /* 0x00000000fc0972ca */ /* 0x000fe400000e0000 */
[----:B------:R-:W-:Y:S03]  /*a1d0*/  R2UR UR36, R250 ;  /* 0x00000000fa2472ca */ /* 0x000fe600000e0000 */
[----:B------:R-:W-:Y:S02]  /*a1e0*/  UISETP.NE.AND UP2, UPT, UR4, URZ, UPT ;  /* 0x000000ff0400728c */ /* 0x000fe4000bf45270 */
[----:B------:R-:W-:Y:S02]  /*a1f0*/  UIADD3 UR4, UPT, UPT, UR40, 0x1, URZ ;  /* 0x0000000128047890 */ /* 0x000fe4000fffe0ff */
[----:B------:R-:W-:Y:S02]  /*a200*/  UISETP.NE.AND UP0, UPT, UR6, 0x2, UPT ;  /* 0x000000020600788c */ /* 0x000fe4000bf05270 */
[----:B------:R-:W-:Y:S02]  /*a210*/  UISETP.NE.AND UP1, UPT, UR4, 0x4, UPT ;  /* 0x000000040400788c */ /* 0x000fe4000bf25270 */
[----:B------:R-:W-:Y:S02]  /*a220*/  USEL UR17, UR6, URZ, UP0 ;  /* 0x000000ff06117287 */ /* 0x000fe40008000000 */
[----:B------:R-:W-:Y:S02]  /*a230*/  USEL UR6, URZ, 0x1, UP1 ;  /* 0x00000001ff067887 */ /* 0x000fe40008800000 */
[----:B------:R-:W-:Y:S02]  /*a240*/  UIADD3 UR47, UPT, UPT, UR38, UR9, URZ ;  /* 0x00000009262f7290 */ /* 0x000fe4000fffe0ff */
[----:B------:R-:W-:Y:S02]  /*a250*/  ULOP3.LUT UR7, UR7, UR6, URZ, 0x3c, !UPT ;  /* 0x0000000607077292 */ /* 0x000fe4000f8e3cff */
[----:B------:R-:W-:Y:S04]  /*a260*/  USEL UR40, UR4, URZ, UP1 ;  /* 0x000000ff04287287 */ /* 0x000fe80008800000 */
[----:B------:R-:W-:Y:S01]  /*a270*/  IMAD.U32 R249, RZ, RZ, UR7 ;  /* 0x00000007fff97e24 */ /* 0x000fe2000f8e00ff */
[----:B--2---:R-:W-:Y:S11]  /*a280*/  R2UR UR5, R4 ;  /* 0x00000000040572ca */ /* 0x004ff600000e0000 */
[----:B------:R-:W-:Y:S02]  /*a290*/  @!UPT UIADD3 URZ, UPT, UPT, URZ, URZ, URZ ;  /* 0x000000fffffff290 */ /* 0x000fe4000fffe0ff */
[----:B------:R-:W-:Y:S02]  /*a2a0*/  UIADD3 UR46, UPT, UPT, UR39, UR5, URZ ;  /* 0x00000005272e7290 */ /* 0x000fe4000fffe0ff */
[----:B------:R-:W-:Y:S04]  /*a2b0*/  USEL UR5, URZ, 0x1, UP0 ;  /* 0x00000001ff057887 */ /* 0x000fe80008000000 */
[----:B------:R-:W-:Y:S06]  /*a2c0*/  ULOP3.LUT UR8, UR8, UR5, URZ, 0x3c, !UPT ;  /* 0x0000000508087292 */ /* 0x000fec000f8e3cff */
[----:B------:R-:W-:Y:S01]  /*a2d0*/  IMAD.U32 R248, RZ, RZ, UR8 ;  /* 0x00000008fff87e24 */ /* 0x000fe2000f8e00ff */
[----:B------:R-:W-:Y:S06]  /*a2e0*/  BRA.U UP2, `(.L_x_104) ;  /* 0xffffffad023c7547 */ /* 0x000fec000b83ffff */
[----:B------:R-:W-:Y:S05]  /*a2f0*/  EXIT ;  /* 0x000000000000794d */ /* 0x000fea0003800000 */
.L_x_19:
[----:B---3--:R3:W4:Y:S02]  /*a300*/  SYNCS.PHASECHK.TRANS64.TRYWAIT P0, [R2+URZ+0xe0], R3 ;  /* 0x0000e003020075a7 */ /* 0x00872400080011ff */
[----:B----4-:R-:W-:Y:S05]  /*a310*/  @!P0 NANOSLEEP.SYNCS 0x989680 ;  /* 0x009896800000895d */ /* 0x010fea0003900000 */
[----:B------:R-:W4:Y:S02]  /*a320*/  @!P0 SYNCS.PHASECHK.TRANS64 P0, [R2+URZ+0xe0], R3 ;  /* 0x0000e003020085a7 */ /* 0x000f2400080010ff */
[----:B----4-:R-:W-:Y:S05]  /*a330*/  @!P0 BRA `(.L_x_19) ;  /* 0xfffffffc00f08947 */ /* 0x010fea000383ffff */
[----:B------:R-:W-:Y:S05]  /*a340*/  BRA `(.L_x_105) ;  /* 0xffffff7000d87947 */ /* 0x000fea000383ffff */
.L_x_22:
[----:B------:R-:W-:Y:S07]  /*a350*/  MOV R3, UR33 ;  /* 0x0000002100037c02 */ /* 0x000fee0008000f00 */
.L_x_106:
[----:B-1----:R1:W3:Y:S02]  /*a360*/  SYNCS.PHASECHK.TRANS64.TRYWAIT P0, [R3+URZ+0x28], R4 ;  /* 0x00002804030075a7 */ /* 0x0022e400080011ff */
[----:B---3--:R-:W-:Y:S05]  /*a370*/  @!P0 NANOSLEEP.SYNCS 0x989680 ;  /* 0x009896800000895d */ /* 0x008fea0003900000 */
[----:B------:R-:W3:Y:S02]  /*a380*/  @!P0 SYNCS.PHASECHK.TRANS64 P0, [R3+URZ+0x28], R4 ;  /* 0x00002804030085a7 */ /* 0x000ee400080010ff */
[----:B---3--:R-:W-:Y:S05]  /*a390*/  @!P0 BRA `(.L_x_106) ;  /* 0xfffffffc00f08947 */ /* 0x008fea000383ffff */
[----:B------:R-:W-:Y:S05]  /*a3a0*/  BRA `(.L_x_21) ;  /* 0xffffff7400207947 */ /* 0x000fea000383ffff */
.L_x_28:
[----:B------:R-:W-:Y:S07]  /*a3b0*/  MOV R3, UR17 ;  /* 0x0000001100037c02 */ /* 0x000fee0008000f00 */
.L_x_107:
[----:B-1----:R1:W2:Y:S02]  /*a3c0*/  SYNCS.PHASECHK.TRANS64.TRYWAIT P0, [R3+URZ+0x28], R4 ;  /* 0x00002804030075a7 */ /* 0x0022a400080011ff */
[----:B--2---:R-:W-:Y:S05]  /*a3d0*/  @!P0 NANOSLEEP.SYNCS 0x989680 ;  /* 0x009896800000895d */ /* 0x004fea0003900000 */
[----:B------:R-:W2:Y:S02]  /*a3e0*/  @!P0 SYNCS.PHASECHK.TRANS64 P0, [R3+URZ+0x28], R4 ;  /* 0x00002804030085a7 */ /* 0x000ea400080010ff */
[----:B--2---:R-:W-:Y:S05]  /*a3f0*/  @!P0 BRA `(.L_x_107) ;  /* 0xfffffffc00f08947 */ /* 0x004fea000383ffff */
[----:B------:R-:W-:Y:S05]  /*a400*/  BRA `(.L_x_27) ;  /* 0xffffff7400c87947 */ /* 0x000fea000383ffff */
.L_x_32:
[----:B-1----:R1:W2:Y:S02]  /*a410*/  SYNCS.PHASECHK.TRANS64.TRYWAIT P0, [R3+URZ+0x70], R2 ;  /* 0x00007002030075a7 */ /* 0x0022a400080011ff */
[----:B--2---:R-:W-:Y:S05]  /*a420*/  @!P0 NANOSLEEP.SYNCS 0x989680 ;  /* 0x009896800000895d */ /* 0x004fea0003900000 */
[----:B------:R-:W2:Y:S02]  /*a430*/  @!P0 SYNCS.PHASECHK.TRANS64 P0, [R3+URZ+0x70], R2 ;  /* 0x00007002030085a7 */ /* 0x000ea400080010ff */
[----:B--2---:R-:W-:Y:S05]  /*a440*/  @!P0 BRA `(.L_x_32) ;  /* 0xfffffffc00f08947 */ /* 0x004fea000383ffff */
[----:B------:R-:W-:Y:S05]  /*a450*/  BRA `(.L_x_108) ;  /* 0xffffff7800587947 */ /* 0x000fea000383ffff */
.L_x_36:
[----:B------:R-:W-:-:S07]  /*a460*/  MOV R3, UR4 ;  /* 0x0000000400037c02 */ /* 0x000fce0008000f00 */
.L_x_109:
[----:B-1----:R1:W2:Y:S02]  /*a470*/  SYNCS.PHASECHK.TRANS64.TRYWAIT P0, [R3+URZ], R2 ;  /* 0x00000002030075a7 */ /* 0x0022a400080011ff */
[----:B--2---:R-:W-:Y:S05]  /*a480*/  @!P0 NANOSLEEP.SYNCS 0x989680 ;  /* 0x009896800000895d */ /* 0x004fea0003900000 */
[----:B------:R-:W2:Y:S02]  /*a490*/  @!P0 SYNCS.PHASECHK.TRANS64 P0, [R3+URZ], R2 ;  /* 0x00000002030085a7 */ /* 0x000ea400080010ff */
[----:B--2---:R-:W-:Y:S05]  /*a4a0*/  @!P0 BRA `(.L_x_109) ;  /* 0xfffffffc00f08947 */ /* 0x004fea000383ffff */
[----:B------:R-:W-:Y:S05]  /*a4b0*/  BRA `(.L_x_110) ;  /* 0xffffff8000087947 */ /* 0x000fea000383ffff */
.L_x_37:
[----:B------:R-:W-:-:S07]  /*a4c0*/  MOV R3, UR5 ;  /* 0x0000000500037c02 */ /* 0x000fce0008000f00 */
.L_x_111:
[----:B-1----:R1:W2:Y:S02]  /*a4d0*/  SYNCS.PHASECHK.TRANS64.TRYWAIT P0, [R3+URZ], R2 ;  /* 0x00000002030075a7 */ /* 0x0022a400080011ff */
[----:B--2---:R-:W-:Y:S05]  /*a4e0*/  @!P0 NANOSLEEP.SYNCS 0x989680 ;  /* 0x009896800000895d */ /* 0x004fea0003900000 */
[----:B------:R-:W2:Y:S02]  /*a4f0*/  @!P0 SYNCS.PHASECHK.TRANS64 P0, [R3+URZ], R2 ;  /* 0x00000002030085a7 */ /* 0x000ea400080010ff */
[----:B--2---:R-:W-:Y:S05]  /*a500*/  @!P0 BRA `(.L_x_111) ;  /* 0xfffffffc00f08947 */ /* 0x004fea000383ffff */
[----:B------:R-:W-:Y:S05]  /*a510*/  BRA `(.L_x_112) ;  /* 0xffffff8000147947 */ /* 0x000fea000383ffff */
.L_x_38:
[----:B------:R-:W-:-:S07]  /*a520*/  MOV R3, UR5 ;  /* 0x0000000500037c02 */ /* 0x000fce0008000f00 */
.L_x_113:
[----:B-1----:R1:W2:Y:S02]  /*a530*/  SYNCS.PHASECHK.TRANS64.TRYWAIT P0, [R3+URZ], R2 ;  /* 0x00000002030075a7 */ /* 0x0022a400080011ff */
[----:B--2---:R-:W-:Y:S05]  /*a540*/  @!P0 NANOSLEEP.SYNCS 0x989680 ;  /* 0x009896800000895d */ /* 0x004fea0003900000 */
[----:B------:R-:W2:Y:S02]  /*a550*/  @!P0 SYNCS.PHASECHK.TRANS64 P0, [R3+URZ], R2 ;  /* 0x00000002030085a7 */ /* 0x000ea400080010ff */
[----:B--2---:R-:W-:Y:S05]  /*a560*/  @!P0 BRA `(.L_x_113) ;  /* 0xfffffffc00f08947 */ /* 0x004fea000383ffff */
[----:B------:R-:W-:Y:S05]  /*a570*/  BRA `(.L_x_114) ;  /* 0xffffff8000207947 */ /* 0x000fea000383ffff */
.L_x_39:
[----:B------:R-:W-:-:S07]  /*a580*/  MOV R3, UR5 ;  /* 0x0000000500037c02 */ /* 0x000fce0008000f00 */
.L_x_115:
[----:B-1----:R1:W2:Y:S02]  /*a590*/  SYNCS.PHASECHK.TRANS64.TRYWAIT P0, [R3+URZ], R2 ;  /* 0x00000002030075a7 */ /* 0x0022a400080011ff */
[----:B--2---:R-:W-:Y:S05]  /*a5a0*/  @!P0 NANOSLEEP.SYNCS 0x989680 ;  /* 0x009896800000895d */ /* 0x004fea0003900000 */
[----:B------:R-:W2:Y:S02]  /*a5b0*/  @!P0 SYNCS.PHASECHK.TRANS64 P0, [R3+URZ], R2 ;  /* 0x00000002030085a7 */ /* 0x000ea400080010ff */
[----:B--2---:R-:W-:Y:S05]  /*a5c0*/  @!P0 BRA `(.L_x_115) ;  /* 0xfffffffc00f08947 */ /* 0x004fea000383ffff */
[----:B------:R-:W-:Y:S05]  /*a5d0*/  BRA `(.L_x_116) ;  /* 0xffffff80002c7947 */ /* 0x000fea000383ffff */
.L_x_42:
[----:B-1----:R1:W3:Y:S02]  /*a5e0*/  SYNCS.PHASECHK.TRANS64.TRYWAIT P0, [R0+URZ+0xd0], R2 ;  /* 0x0000d002000075a7 */ /* 0x0022e400080011ff */
[----:B---3--:R-:W-:Y:S05]  /*a5f0*/  @!P0 NANOSLEEP.SYNCS 0x989680 ;  /* 0x009896800000895d */ /* 0x008fea0003900000 */
[----:B------:R-:W3:Y:S02]  /*a600*/  @!P0 SYNCS.PHASECHK.TRANS64 P0, [R0+URZ+0xd0], R2 ;  /* 0x0000d002000085a7 */ /* 0x000ee400080010ff */
[----:B---3--:R-:W-:Y:S05]  /*a610*/  @!P0 BRA `(.L_x_42) ;  /* 0xfffffffc00f08947 */ /* 0x008fea000383ffff */
[----:B------:R-:W-:Y:S05]  /*a620*/  BRA `(.L_x_117) ;  /* 0xffffff8000907947 */ /* 0x000fea000383ffff */
.L_x_43:
[----:B------:R-:W-:-:S07]  /*a630*/  MOV R3, UR4 ;  /* 0x0000000400037c02 */ /* 0x000fce0008000f00 */
.L_x_118:
[----:B-1----:R1:W3:Y:S02]  /*a640*/  SYNCS.PHASECHK.TRANS64.TRYWAIT P0, [R3+URZ+0x80], R2 ;  /* 0x00008002030075a7 */ /* 0x0022e400080011ff */
[----:B---3--:R-:W-:Y:S05]  /*a650*/  @!P0 NANOSLEEP.SYNCS 0x989680 ;  /* 0x009896800000895d */ /* 0x008fea0003900000 */
[----:B------:R-:W3:Y:S02]  /*a660*/  @!P0 SYNCS.PHASECHK.TRANS64 P0, [R3+URZ+0x80], R2 ;  /* 0x00008002030085a7 */ /* 0x000ee400080010ff */
[----:B---3--:R-:W-:Y:S05]  /*a670*/  @!P0 BRA `(.L_x_118) ;  /* 0xfffffffc00f08947 */ /* 0x008fea000383ffff */
[----:B------:R-:W-:Y:S05]  /*a680*/  BRA `(.L_x_119) ;  /* 0xffffff8000a07947 */ /* 0x000fea000383ffff */
.L_x_44:
[----:B-1----:R1:W3:Y:S02]  /*a690*/  SYNCS.PHASECHK.TRANS64.TRYWAIT P1, [R0+URZ+0x70], R2 ;  /* 0x00007002000075a7 */ /* 0x0022e400080211ff */
[----:B---3--:R-:W-:Y:S05]  /*a6a0*/  @!P1 NANOSLEEP.SYNCS 0x989680 ;  /* 0x009896800000995d */ /* 0x008fea0003900000 */
[----:B------:R-:W3:Y:S02]  /*a6b0*/  @!P1 SYNCS.PHASECHK.TRANS64 P1, [R0+URZ+0x70], R2 ;  /* 0x00007002000095a7 */ /* 0x000ee400080210ff */
[----:B---3--:R-:W-:Y:S05]  /*a6c0*/  @!P1 BRA `(.L_x_44) ;  /* 0xfffffffc00f09947 */ /* 0x008fea000383ffff */
[----:B------:R-:W-:Y:S05]  /*a6d0*/  BRA `(.L_x_120) ;  /* 0xffffff8000d07947 */ /* 0x000fea000383ffff */
.L_x_47:
[----:B------:R-:W-:-:S07]  /*a6e0*/  MOV R2, UR4 ;  /* 0x0000000400027c02 */ /* 0x000fce0008000f00 */
.L_x_121:
[----:B-1----:R1:W3:Y:S02]  /*a6f0*/  SYNCS.PHASECHK.TRANS64.TRYWAIT P0, [R2+URZ+0x80], R0 ;  /* 0x00008000020075a7 */ /* 0x0022e400080011ff */
[----:B---3--:R-:W-:Y:S05]  /*a700*/  @!P0 NANOSLEEP.SYNCS 0x989680 ;  /* 0x009896800000895d */ /* 0x008fea0003900000 */
[----:B------:R-:W3:Y:S02]  /*a710*/  @!P0 SYNCS.PHASECHK.TRANS64 P0, [R2+URZ+0x80], R0 ;  /* 0x00008000020085a7 */ /* 0x000ee400080010ff */
[----:B---3--:R-:W-:Y:S05]  /*a720*/  @!P0 BRA `(.L_x_121) ;  /* 0xfffffffc00f08947 */ /* 0x008fea000383ffff */
[----:B------:R-:W-:Y:S05]  /*a730*/  BRA `(.L_x_46) ;  /* 0xffffff8400247947 */ /* 0x000fea000383ffff */
.L_x_54:
[----:B-1----:R1:W3:Y:S02]  /*a740*/  SYNCS.PHASECHK.TRANS64.TRYWAIT P1, [R3+URZ+0x70], R4 ;  /* 0x00007004030075a7 */ /* 0x0022e400080211ff */
[----:B---3--:R-:W-:Y:S05]  /*a750*/  @!P1 NANOSLEEP.SYNCS 0x989680 ;  /* 0x009896800000995d */ /* 0x008fea0003900000 */
[----:B------:R-:W3:Y:S02]  /*a760*/  @!P1 SYNCS.PHASECHK.TRANS64 P1, [R3+URZ+0x70], R4 ;  /* 0x00007004030095a7 */ /* 0x000ee400080210ff */
[----:B---3--:R-:W-:Y:S05]  /*a770*/  @!P1 BRA `(.L_x_54) ;  /* 0xfffffffc00f09947 */ /* 0x008fea000383ffff */
[----:B------:R-:W-:Y:S05]  /*a780*/  BRA `(.L_x_122) ;  /* 0xffffff8800987947 */ /* 0x000fea000383ffff */
.L_x_55:
[----:B------:R-:W-:-:S07]  /*a790*/  MOV R4, UR30 ;  /* 0x0000001e00047c02 */ /* 0x000fce0008000f00 */
.L_x_123:
[----:B-1----:R1:W3:Y:S02]  /*a7a0*/  SYNCS.PHASECHK.TRANS64.TRYWAIT P0, [R4+URZ+0xb0], R3 ;  /* 0x0000b003040075a7 */ /* 0x0022e400080011ff */
[----:B---3--:R-:W-:Y:S05]  /*a7b0*/  @!P0 NANOSLEEP.SYNCS 0x989680 ;  /* 0x009896800000895d */ /* 0x008fea0003900000 */
[----:B------:R-:W3:Y:S02]  /*a7c0*/  @!P0 SYNCS.PHASECHK.TRANS64 P0, [R4+URZ+0xb0], R3 ;  /* 0x0000b003040085a7 */ /* 0x000ee400080010ff */
[----:B---3--:R-:W-:Y:S05]  /*a7d0*/  @!P0 BRA `(.L_x_123) ;  /* 0xfffffffc00f08947 */ /* 0x008fea000383ffff */
[----:B------:R-:W-:Y:S05]  /*a7e0*/  BRA `(.L_x_124) ;  /* 0xffffff8800e07947 */ /* 0x000fea000383ffff */
.L_x_58:
[----:B------:R-:W-:Y:S07]  /*a7f0*/  MOV R2, UR7 ;  /* 0x0000000700027c02 */ /* 0x000fee0008000f00 */
.L_x_125:
[----:B-1----:R1:W3:Y:S02]  /*a800*/  SYNCS.PHASECHK.TRANS64.TRYWAIT P0, [R2+URZ], R3 ;  /* 0x00000003020075a7 */ /* 0x0022e400080011ff */
[----:B---3--:R-:W-:Y:S05]  /*a810*/  @!P0 NANOSLEEP.SYNCS 0x989680 ;  /* 0x009896800000895d */ /* 0x008fea0003900000 */
[----:B------:R-:W3:Y:S02]  /*a820*/  @!P0 SYNCS.PHASECHK.TRANS64 P0, [R2+URZ], R3 ;  /* 0x00000003020085a7 */ /* 0x000ee400080010ff */
[----:B---3--:R-:W-:Y:S05]  /*a830*/  @!P0 BRA `(.L_x_125) ;  /* 0xfffffffc00f08947 */ /* 0x008fea000383ffff */
[----:B------:R-:W-:Y:S05]  /*a840*/  BRA `(.L_x_57) ;  /* 0xffffff8800fc7947 */ /* 0x000fea000383ffff */
.L_x_61:
[----:B------:R-:W-:-:S07]  /*a850*/  MOV R2, UR4 ;  /* 0x0000000400027c02 */ /* 0x000fce0008000f00 */
.L_x_126:
[----:B---3--:R3:W4:Y:S02]  /*a860*/  SYNCS.PHASECHK.TRANS64.TRYWAIT P0, [R2+URZ], R0 ;  /* 0x00000000020075a7 */ /* 0x00872400080011ff */
[----:B----4-:R-:W-:Y:S05]  /*a870*/  @!P0 NANOSLEEP.SYNCS 0x989680 ;  /* 0x009896800000895d */ /* 0x010fea0003900000 */
[----:B------:R-:W4:Y:S02]  /*a880*/  @!P0 SYNCS.PHASECHK.TRANS64 P0, [R2+URZ], R0 ;  /* 0x00000000020085a7 */ /* 0x000f2400080010ff */
[----:B----4-:R-:W-:Y:S05]  /*a890*/  @!P0 BRA `(.L_x_126) ;  /* 0xfffffffc00f08947 */ /* 0x010fea000383ffff */
[----:B------:R-:W-:Y:S05]  /*a8a0*/  BRA `(.L_x_127) ;  /* 0xffffff8c00dc7947 */ /* 0x000fea000383ffff */
.L_x_62:
[----:B------:R-:W-:-:S07]  /*a8b0*/  MOV R3, UR5 ;  /* 0x0000000500037c02 */ /* 0x000fce0008000f00 */
.L_x_128:
[----:B-1----:R1:W3:Y:S02]  /*a8c0*/  SYNCS.PHASECHK.TRANS64.TRYWAIT P0, [R3+URZ], R2 ;  /* 0x00000002030075a7 */ /* 0x0022e400080011ff */
[----:B---3--:R-:W-:Y:S05]  /*a8d0*/  @!P0 NANOSLEEP.SYNCS 0x989680 ;  /* 0x009896800000895d */ /* 0x008fea0003900000 */
[----:B------:R-:W3:Y:S02]  /*a8e0*/  @!P0 SYNCS.PHASECHK.TRANS64 P0, [R3+URZ], R2 ;  /* 0x00000002030085a7 */ /* 0x000ee400080010ff */
[----:B---3--:R-:W-:Y:S05]  /*a8f0*/  @!P0 BRA `(.L_x_128) ;  /* 0xfffffffc00f08947 */ /* 0x008fea000383ffff */
[----:B------:R-:W-:Y:S05]  /*a900*/  BRA `(.L_x_129) ;  /* 0xffffff8c00e87947 */ /* 0x000fea000383ffff */
.L_x_63:
[----:B------:R-:W-:-:S07]  /*a910*/  MOV R3, UR5 ;  /* 0x0000000500037c02 */ /* 0x000fce0008000f00 */
.L_x_130:
[----:B-1----:R1:W3:Y:S02]  /*a920*/  SYNCS.PHASECHK.TRANS64.TRYWAIT P0, [R3+URZ], R2 ;  /* 0x00000002030075a7 */ /* 0x0022e400080011ff */
[----:B---3--:R-:W-:Y:S05]  /*a930*/  @!P0 NANOSLEEP.SYNCS 0x989680 ;  /* 0x009896800000895d */ /* 0x008fea0003900000 */
[----:B------:R-:W3:Y:S02]  /*a940*/  @!P0 SYNCS.PHASECHK.TRANS64 P0, [R3+URZ], R2 ;  /* 0x00000002030085a7 */ /* 0x000ee400080010ff */
[----:B---3--:R-:W-:Y:S05]  /*a950*/  @!P0 BRA `(.L_x_130) ;  /* 0xfffffffc00f08947 */ /* 0x008fea000383ffff */
[----:B------:R-:W-:Y:S05]  /*a960*/  BRA `(.L_x_131) ;  /* 0xffffff8c00f47947 */ /* 0x000fea000383ffff */
.L_x_64:
[----:B-1----:R-:W-:-:S07]  /*a970*/  MOV R2, UR4 ;  /* 0x0000000400027c02 */ /* 0x002fce0008000f00 */
.L_x_132:
[----:B-1----:R1:W3:Y:S02]  /*a980*/  SYNCS.PHASECHK.TRANS64.TRYWAIT P0, [R2+URZ], R0 ;  /* 0x00000000020075a7 */ /* 0x0022e400080011ff */
[----:B---3--:R-:W-:Y:S05]  /*a990*/  @!P0 NANOSLEEP.SYNCS 0x989680 ;  /* 0x009896800000895d */ /* 0x008fea0003900000 */
[----:B------:R-:W3:Y:S02]  /*a9a0*/  @!P0 SYNCS.PHASECHK.TRANS64 P0, [R2+URZ], R0 ;  /* 0x00000000020085a7 */ /* 0x000ee400080010ff */
[----:B---3--:R-:W-:Y:S05]  /*a9b0*/  @!P0 BRA `(.L_x_132) ;  /* 0xfffffffc00f08947 */ /* 0x008fea000383ffff */
[----:B------:R-:W-:Y:S05]  /*a9c0*/  BRA `(.L_x_133) ;  /* 0xffffff9000007947 */ /* 0x000fea000383ffff */
.L_x_69:
[----:B---3--:R3:W4:Y:S02]  /*a9d0*/  SYNCS.PHASECHK.TRANS64.TRYWAIT P0, [R2+URZ+0x70], R0 ;  /* 0x00007000020075a7 */ /* 0x00872400080011ff */
[----:B----4-:R-:W-:Y:S05]  /*a9e0*/  @!P0 NANOSLEEP.SYNCS 0x989680 ;  /* 0x009896800000895d */ /* 0x010fea0003900000 */
[----:B------:R-:W4:Y:S02]  /*a9f0*/  @!P0 SYNCS.PHASECHK.TRANS64 P0, [R2+URZ+0x70], R0 ;  /* 0x00007000020085a7 */ /* 0x000f2400080010ff */
[----:B----4-:R-:W-:Y:S05]  /*aa00*/  @!P0 BRA `(.L_x_69) ;  /* 0xfffffffc00f08947 */ /* 0x010fea000383ffff */
[----:B------:R-:W-:Y:S05]  /*aa10*/  BRA `(.L_x_134) ;  /* 0xffffff9400247947 */ /* 0x000fea000383ffff */
.L_x_72:
[----:B------:R-:W-:Y:S07]  /*aa20*/  MOV R2, UR29 ;  /* 0x0000001d00027c02 */ /* 0x000fee0008000f00 */
.L_x_135:
[----:B---3--:R3:W4:Y:S02]  /*aa30*/  SYNCS.PHASECHK.TRANS64.TRYWAIT P1, [R2+URZ+0x68], R0 ;  /* 0x00006800020075a7 */ /* 0x00872400080211ff */
[----:B----4-:R-:W-:Y:S05]  /*aa40*/  @!P1 NANOSLEEP.SYNCS 0x989680 ;  /* 0x009896800000995d */ /* 0x010fea0003900000 */
[----:B------:R-:W4:Y:S02]  /*aa50*/  @!P1 SYNCS.PHASECHK.TRANS64 P1, [R2+URZ+0x68], R0 ;  /* 0x00006800020095a7 */ /* 0x000f2400080210ff */
[----:B----4-:R-:W-:Y:S05]  /*aa60*/  @!P1 BRA `(.L_x_135) ;  /* 0xfffffffc00f09947 */ /* 0x010fea000383ffff */
[----:B------:R-:W-:Y:S05]  /*aa70*/  BRA `(.L_x_71) ;  /* 0xffffff9800987947 */ /* 0x000fea000383ffff */
.L_x_75:
[----:B------:R-:W-:Y:S07]  /*aa80*/  MOV R2, UR29 ;  /* 0x0000001d00027c02 */ /* 0x000fee0008000f00 */
.L_x_136:
[----:B---3--:R3:W4:Y:S02]  /*aa90*/  SYNCS.PHASECHK.TRANS64.TRYWAIT P0, [R2+URZ+0x58], R4 ;  /* 0x00005804020075a7 */ /* 0x00872400080011ff */
[----:B----4-:R-:W-:Y:S05]  /*aaa0*/  @!P0 NANOSLEEP.SYNCS 0x989680 ;  /* 0x009896800000895d */ /* 0x010fea0003900000 */
[----:B------:R-:W4:Y:S02]  /*aab0*/  @!P0 SYNCS.PHASECHK.TRANS64 P0, [R2+URZ+0x58], R4 ;  /* 0x00005804020085a7 */ /* 0x000f2400080010ff */
[----:B----4-:R-:W-:Y:S05]  /*aac0*/  @!P0 BRA `(.L_x_136) ;  /* 0xfffffffc00f08947 */ /* 0x010fea000383ffff */
[----:B------:R-:W-:Y:S05]  /*aad0*/  BRA `(.L_x_137) ;  /* 0xffffff9800f07947 */ /* 0x000fea000383ffff */
.L_x_78:
[----:B------:R-:W-:Y:S07]  /*aae0*/  MOV R2, UR4 ;  /* 0x0000000400027c02 */ /* 0x000fee0008000f00 */
.L_x_138:
[----:B-1----:R1:W2:Y:S02]  /*aaf0*/  SYNCS.PHASECHK.TRANS64.TRYWAIT P0, [R2+URZ+0x70], R0 ;  /* 0x00007000020075a7 */ /* 0x0022a400080011ff */
[----:B--2---:R-:W-:Y:S05]  /*ab00*/  @!P0 NANOSLEEP.SYNCS 0x989680 ;  /* 0x009896800000895d */ /* 0x004fea0003900000 */
[----:B------:R-:W2:Y:S02]  /*ab10*/  @!P0 SYNCS.PHASECHK.TRANS64 P0, [R2+URZ+0x70], R0 ;  /* 0x00007000020085a7 */ /* 0x000ea400080010ff */
[----:B--2---:R-:W-:Y:S05]  /*ab20*/  @!P0 BRA `(.L_x_138) ;  /* 0xfffffffc00f08947 */ /* 0x004fea000383ffff */
[----:B------:R-:W-:Y:S05]  /*ab30*/  BRA `(.L_x_139) ;  /* 0xffffffa400507947 */ /* 0x000fea000383ffff */
.L_x_84:
[----:B------:R-:W-:Y:S07]  /*ab40*/  MOV R2, UR16 ;  /* 0x0000001000027c02 */ /* 0x000fee0008000f00 */
.L_x_140:
[----:B-1----:R1:W3:Y:S02]  /*ab50*/  SYNCS.PHASECHK.TRANS64.TRYWAIT P1, [R2+URZ+0x50], R0 ;  /* 0x00005000020075a7 */ /* 0x0022e400080211ff */
[----:B---3--:R-:W-:Y:S05]  /*ab60*/  @!P1 NANOSLEEP.SYNCS 0x989680 ;  /* 0x009896800000995d */ /* 0x008fea0003900000 */
[----:B------:R-:W3:Y:S02]  /*ab70*/  @!P1 SYNCS.PHASECHK.TRANS64 P1, [R2+URZ+0x50], R0 ;  /* 0x00005000020095a7 */ /* 0x000ee400080210ff */
[----:B---3--:R-:W-:Y:S05]  /*ab80*/  @!P1 BRA `(.L_x_140) ;  /* 0xfffffffc00f09947 */ /* 0x008fea000383ffff */
[----:B------:R-:W-:Y:S05]  /*ab90*/  BRA `(.L_x_83) ;  /* 0xffffffb000c07947 */ /* 0x000fea000383ffff */
.L_x_86:
[----:B-1----:R-:W-:Y:S07]  /*aba0*/  MOV R0, UR5 ;  /* 0x0000000500007c02 */ /* 0x002fee0008000f00 */
.L_x_141:
[----:B-1----:R1:W4:Y:S02]  /*abb0*/  SYNCS.PHASECHK.TRANS64.TRYWAIT P0, [R0+URZ+0x90], R8 ;  /* 0x00009008000075a7 */ /* 0x00232400080011ff */
[----:B----4-:R-:W-:Y:S05]  /*abc0*/  @!P0 NANOSLEEP.SYNCS 0x989680 ;  /* 0x009896800000895d */ /* 0x010fea0003900000 */
[----:B------:R-:W4:Y:S02]  /*abd0*/  @!P0 SYNCS.PHASECHK.TRANS64 P0, [R0+URZ+0x90], R8 ;  /* 0x00009008000085a7 */ /* 0x000f2400080010ff */
[----:B----4-:R-:W-:Y:S05]  /*abe0*/  @!P0 BRA `(.L_x_141) ;  /* 0xfffffffc00f08947 */ /* 0x010fea000383ffff */
[----:B------:R-:W-:Y:S05]  /*abf0*/  BRA `(.L_x_85) ;  /* 0xffffffb400c07947 */ /* 0x000fea000383ffff */
        .weak           $__internal_0_$__cuda_sm10x_tcgen05_guardrail_trap_col_being_dealloced_not_returned_by_alloc
        .type           $__internal_0_$__cuda_sm10x_tcgen05_guardrail_trap_col_being_dealloced_not_returned_by_alloc,@function
        .size           $__internal_0_$__cuda_sm10x_tcgen05_guardrail_trap_col_being_dealloced_not_returned_by_alloc,($__internal_1_$__cuda_sm10x_tcgen05_guardrail_trap_phase_invalid_during_alloc - $__internal_0_$__cuda_sm10x_tcgen05_guardrail_trap_col_being_dealloced_not_returned_by_alloc)
$__internal_0_$__cuda_sm10x_tcgen05_guardrail_trap_col_being_dealloced_not_returned_by_alloc:
[----:B------:R-:W-:Y:S05]  /*ac00*/  BPT.TRAP 0x1 ;  /* 0x000000040000795c */ /* 0x000fea0000300000 */
[----:B------:R-:W-:-:S04]  /*ac10*/  HFMA2 R3, -RZ, RZ, 0, 0 ;  /* 0x00000000ff037431 */ /* 0x000fc800000001ff */
[----:B------:R-:W-:Y:S05]  /*ac20*/  RET.REL.NODEC R2 `(_ZN7cutlass13device_kernelINS_4gemm6kernel13GemmUniversalIN4cute5tupleIJiiiiEEENS1_10collective13CollectiveMmaINS1_35MainloopSm100TmaUmmaWarpSpecializedILi5ELi2ELi4ENS5_IJNS4_1CILi1EEESB_SB_EEEEENS5_IJNSA_ILi64EEENSA_ILi240EEENSA_ILi128EEEEEEaNS5_IJlSB_lEEEaSI_NS4_8TiledMMAINS4_8MMA_AtomIJNS4_15SM100_MMA_S8_SSIaaiLi64ELi240ELNS4_4UMMA5MajorE0ELSN_0ELNSM_8SaturateE0EEEEEENS4_6LayoutISC_NS5_IJNSA_ILi0EEESS_SS_EEEEENS5_IJNS4_10UnderscoreESV_SV_EEEEENS4_13SM90_TMA_LOADENS4_14ComposedLayoutINS4_7SwizzleILi3ELi4ELi3EEENS4_18smem_ptr_flag_bitsILi8EEENSR_INS5_IJNSA_ILi8EEESG_EEENS5_IJSG_SB_EEEEEEEvNS4_8identityESY_S18_vS19_EENS_8epilogue10collective18CollectiveEpilogueINS1B_23Sm100TmaWarpSpecializedILi1ELi1ELi120ELb0ELb0EEEJSH_NS5_IJNSR_ISE_SB_EENSR_ISF_SB_EEEEEaSI_aSI_NS1B_6fusion15FusionCallbacksIS1F_NS1J_17LinearCombinationIaiaiLNS_15FloatRoundStyleE2EEESH_S1I_JEEENS4_5SM1004TMEM4LOAD25SM100_TMEM_LOAD_16dp32b8xESY_NSZ_INS10_ILi0ELi4ELi3EEES13_NSR_INS5_IJS14_NSA_ILi16EEEEEENS5_IJS1U_SB_EEEEEEENS4_39AutoVectorizingCopyWithAssumedAlignmentILi128EEENS4_14SM90_TMA_STOREES1Y_S20_S20_EEEvvEEEEvNT_6ParamsE) ;  /* 0xffffff5002f47950 */ /* 0x000fea0003c3ffff */
        .weak           $__internal_1_$__cuda_sm10x_tcgen05_guardrail_trap_phase_invalid_during_alloc
        .type           $__internal_1_$__cuda_sm10x_tcgen05_guardrail_trap_phase_invalid_during_alloc,@function
        .size           $__internal_1_$__cuda_sm10x_tcgen05_guardrail_trap_phase_invalid_during_alloc,($__internal_2_$__cuda_sm10x_tcgen05_guardrail_trap_unallocated_columns_being_dealloced - $__internal_1_$__cuda_sm10x_tcgen05_guardrail_trap_phase_invalid_during_alloc)
$__internal_1_$__cuda_sm10x_tcgen05_guardrail_trap_phase_invalid_during_alloc:
[----:B------:R-:W-:Y:S05]  /*ac30*/  BPT.TRAP 0x1 ;  /* 0x000000040000795c */ /* 0x000fea0000300000 */
[----:B------:R-:W-:-:S04]  /*ac40*/  MOV R3, 0x0 ;  /* 0x0000000000037802 */ /* 0x000fc80000000f00 */
[----:B------:R-:W-:Y:S05]  /*ac50*/  RET.REL.NODEC R2 `(_ZN7cutlass13device_kernelINS_4gemm6kernel13GemmUniversalIN4cute5tupleIJiiiiEEENS1_10collective13CollectiveMmaINS1_35MainloopSm100TmaUmmaWarpSpecializedILi5ELi2ELi4ENS5_IJNS4_1CILi1EEESB_SB_EEEEENS5_IJNSA_ILi64EEENSA_ILi240EEENSA_ILi128EEEEEEaNS5_IJlSB_lEEEaSI_NS4_8TiledMMAINS4_8MMA_AtomIJNS4_15SM100_MMA_S8_SSIaaiLi64ELi240ELNS4_4UMMA5MajorE0ELSN_0ELNSM_8SaturateE0EEEEEENS4_6LayoutISC_NS5_IJNSA_ILi0EEESS_SS_EEEEENS5_IJNS4_10UnderscoreESV_SV_EEEEENS4_13SM90_TMA_LOADENS4_14ComposedLayoutINS4_7SwizzleILi3ELi4ELi3EEENS4_18smem_ptr_flag_bitsILi8EEENSR_INS5_IJNSA_ILi8EEESG_EEENS5_IJSG_SB_EEEEEEEvNS4_8identityESY_S18_vS19_EENS_8epilogue10collective18CollectiveEpilogueINS1B_23Sm100TmaWarpSpecializedILi1ELi1ELi120ELb0ELb0EEEJSH_NS5_IJNSR_ISE_SB_EENSR_ISF_SB_EEEEEaSI_aSI_NS1B_6fusion15FusionCallbacksIS1F_NS1J_17LinearCombinationIaiaiLNS_15FloatRoundStyleE2EEESH_S1I_JEEENS4_5SM1004TMEM4LOAD25SM100_TMEM_LOAD_16dp32b8xESY_NSZ_INS10_ILi0ELi4ELi3EEES13_NSR_INS5_IJS14_NSA_ILi16EEEEEENS5_IJS1U_SB_EEEEEEENS4_39AutoVectorizingCopyWithAssumedAlignmentILi128EEENS4_14SM90_TMA_STOREES1Y_S20_S20_EEEvvEEEEvNT_6ParamsE) ;  /* 0xffffff5002e87950 */ /* 0x000fea0003c3ffff */
        .weak           $__internal_2_$__cuda_sm10x_tcgen05_guardrail_trap_unallocated_columns_being_dealloced
        .type           $__internal_2_$__cuda_sm10x_tcgen05_guardrail_trap_unallocated_columns_being_dealloced,@function
        .size           $__internal_2_$__cuda_sm10x_tcgen05_guardrail_trap_unallocated_columns_being_dealloced,(.L_x_143 - $__internal_2_$__cuda_sm10x_tcgen05_guardrail_trap_unallocated_columns_being_dealloced)
$__internal_2_$__cuda_sm10x_tcgen05_guardrail_trap_unallocated_columns_being_dealloced:
[----:B------:R-:W-:Y:S05]  /*ac60*/  BPT.TRAP 0x1 ;  /* 0x000000040000795c */ /* 0x000fea0000300000 */
[----:B------:R-:W-:-:S04]  /*ac70*/  HFMA2 R3, -RZ, RZ, 0, 0 ;  /* 0x00000000ff037431 */ /* 0x000fc800000001ff */
[----:B------:R-:W-:Y:S05]  /*ac80*/  RET.REL.NODEC R2 `(_ZN7cutlass13device_kernelINS_4gemm6kernel13GemmUniversalIN4cute5tupleIJiiiiEEENS1_10collective13CollectiveMmaINS1_35MainloopSm100TmaUmmaWarpSpecializedILi5ELi2ELi4ENS5_IJNS4_1CILi1EEESB_SB_EEEEENS5_IJNSA_ILi64EEENSA_ILi240EEENSA_ILi128EEEEEEaNS5_IJlSB_lEEEaSI_NS4_8TiledMMAINS4_8MMA_AtomIJNS4_15SM100_MMA_S8_SSIaaiLi64ELi240ELNS4_4UMMA5MajorE0ELSN_0ELNSM_8SaturateE0EEEEEENS4_6LayoutISC_NS5_IJNSA_ILi0EEESS_SS_EEEEENS5_IJNS4_10UnderscoreESV_SV_EEEEENS4_13SM90_TMA_LOADENS4_14ComposedLayoutINS4_7SwizzleILi3ELi4ELi3EEENS4_18smem_ptr_flag_bitsILi8EEENSR_INS5_IJNSA_ILi8EEESG_EEENS5_IJSG_SB_EEEEEEEvNS4_8identityESY_S18_vS19_EENS_8epilogue10collective18CollectiveEpilogueINS1B_23Sm100TmaWarpSpecializedILi1ELi1ELi120ELb0ELb0EEEJSH_NS5_IJNSR_ISE_SB_EENSR_ISF_SB_EEEEEaSI_aSI_NS1B_6fusion15FusionCallbacksIS1F_NS1J_17LinearCombinationIaiaiLNS_15FloatRoundStyleE2EEESH_S1I_JEEENS4_5SM1004TMEM4LOAD25SM100_TMEM_LOAD_16dp32b8xESY_NSZ_INS10_ILi0ELi4ELi3EEES13_NSR_INS5_IJS14_NSA_ILi16EEEEEENS5_IJS1U_SB_EEEEEEENS4_39AutoVectorizingCopyWithAssumedAlignmentILi128EEENS4_14SM90_TMA_STOREES1Y_S20_S20_EEEvvEEEEvNT_6ParamsE) ;  /* 0xffffff5002dc7950 */ /* 0x000fea0003c3ffff */
.L_x_142:
[----:B------:R-:W-:-:S00]  /*ac90*/  BRA `(.L_x_142) ;  /* 0xfffffffc00fc7947 */ /* 0x000fc0000383ffff */
[----:B------:R-:W-:-:S00]  /*aca0*/  NOP ;  /* 0x0000000000007918 */ /* 0x000fc00000000000 */
        /* <DEDUP_REMOVED lines=13> */
.L_x_143:


//--------------------- .nv.global.init           --------------------------
	.section	.nv.global.init,"aw",@progbits
.nv.global.init:
	.type		$str$26,@object
	.size		$str$26,($str$25 - $str$26)
$str$26:
        /*0000*/ 	.byte	0x2f, 0x74, 0x6d, 0x70, 0x2f, 0x63, 0x75, 0x74, 0x6c, 0x61, 0x73, 0x73, 0x5f, 0x73, 0x77, 0x65
        /*0010*/ 	.byte	0x65, 0x70, 0x5f, 0x73, 0x72, 0x63, 0x2f, 0x69, 0x6e, 0x63, 0x6c, 0x75, 0x64, 0x65, 0x2f, 0x63
        /*0020*/ 	.byte	0x75, 0x74, 0x65, 0x2f, 0x61, 0x74, 0x6f, 0x6d, 0x2f, 0x63, 0x6f, 0x70, 0x79, 0x5f, 0x74, 0x72
        /*0030*/ 	.byte	0x61, 0x69, 0x74, 0x73, 0x5f, 0x73, 0x6d, 0x31, 0x30, 0x30, 0x2e, 0x68, 0x70, 0x70, 0x00
	.type		$str$25,@object
	.size		$str$25,(__unnamed_1 - $str$25)
$str$25:
        /*003f*/ 	.byte	0x28, 0x28, 0x75, 0x69, 0x6e, 0x74, 0x33, 0x32, 0x5f, 0x74, 0x28, 0x74, 0x68, 0x72, 0x65, 0x61
        /*004f*/ 	.byte	0x64, 0x49, 0x64, 0x78, 0x2e, 0x78, 0x29, 0x20, 0x2f, 0x20, 0x33, 0x32, 0x29, 0x20, 0x25, 0x20
        /*005f*/ 	.byte	0x34, 0x29, 0x20, 0x3d, 0x3d, 0x20, 0x28, 0x28, 0x28, 0x74, 0x6d, 0x65, 0x6d, 0x5f, 0x61, 0x64
        /*006f*/ 	.byte	0x64, 0x72, 0x20, 0x3e, 0x3e, 0x20, 0x31, 0x36, 0x29, 0x20, 0x2f, 0x20, 0x33, 0x32, 0x29, 0x20
        /*007f*/ 	.byte	0x25, 0x20, 0x34, 0x29, 0x00
	.type		__unnamed_1,@object
	.size		__unnamed_1,(.L_1 - __unnamed_1)
__unnamed_1:
        /* <DEDUP_REMOVED lines=37> */
        /*02d4*/ 	.byte	0x3a, 0x3a, 0x43, 0x3c, 0x30, 0x3e, 0x3e, 0x3e, 0x3e, 0x5d, 0x00
.L_1:


//--------------------- .nv.shared._ZN7cutlass13device_kernelINS_4gemm6kernel13GemmUniversalIN4cute5tupleIJiiiiEEENS1_10collective13CollectiveMmaINS1_35MainloopSm100TmaUmmaWarpSpecializedILi5ELi2ELi4ENS5_IJNS4_1CILi1EEESB_SB_EEEEENS5_IJNSA_ILi64EEENSA_ILi240EEENSA_ILi128EEEEEEaNS5_IJlSB_lEEEaSI_NS4_8TiledMMAINS4_8MMA_AtomIJNS4_15SM100_MMA_S8_SSIaaiLi64ELi240ELNS4_4UMMA5MajorE0ELSN_0ELNSM_8SaturateE0EEEEEENS4_6LayoutISC_NS5_IJNSA_ILi0EEESS_SS_EEEEENS5_IJNS4_10UnderscoreESV_SV_EEEEENS4_13SM90_TMA_LOADENS4_14ComposedLayoutINS4_7SwizzleILi3ELi4ELi3EEENS4_18smem_ptr_flag_bitsILi8EEENSR_INS5_IJNSA_ILi8EEESG_EEENS5_IJSG_SB_EEEEEEEvNS4_8identityESY_S18_vS19_EENS_8epilogue10collective18CollectiveEpilogueINS1B_23Sm100TmaWarpSpecializedILi1ELi1ELi120ELb0ELb0EEEJSH_NS5_IJNSR_ISE_SB_EENSR_ISF_SB_EEEEEaSI_aSI_NS1B_6fusion15FusionCallbacksIS1F_NS1J_17LinearCombinationIaiaiLNS_15FloatRoundStyleE2EEESH_S1I_JEEENS4_5SM1004TMEM4LOAD25SM100_TMEM_LOAD_16dp32b8xESY_NSZ_INS10_ILi0ELi4ELi3EEES13_NSR_INS5_IJS14_NSA_ILi16EEEEEENS5_IJS1U_SB_EEEEEEENS4_39AutoVectorizingCopyWithAssumedAlignmentILi128EEENS4_14SM90_TMA_STOREES1Y_S20_S20_EEEvvEEEEvNT_6ParamsE --------------------------
	.section	.nv.shared._ZN7cutlass13device_kernelINS_4gemm6kernel13GemmUniversalIN4cute5tupleIJiiiiEEENS1_10collective13CollectiveMmaINS1_35MainloopSm100TmaUmmaWarpSpecializedILi5ELi2ELi4ENS5_IJNS4_1CILi1EEESB_SB_EEEEENS5_IJNSA_ILi64EEENSA_ILi240EEENSA_ILi128EEEEEEaNS5_IJlSB_lEEEaSI_NS4_8TiledMMAINS4_8MMA_AtomIJNS4_15SM100_MMA_S8_SSIaaiLi64ELi240ELNS4_4UMMA5MajorE0ELSN_0ELNSM_8SaturateE0EEEEEENS4_6LayoutISC_NS5_IJNSA_ILi0EEESS_SS_EEEEENS5_IJNS4_10UnderscoreESV_SV_EEEEENS4_13SM90_TMA_LOADENS4_14ComposedLayoutINS4_7SwizzleILi3ELi4ELi3EEENS4_18smem_ptr_flag_bitsILi8EEENSR_INS5_IJNSA_ILi8EEESG_EEENS5_IJSG_SB_EEEEEEEvNS4_8identityESY_S18_vS19_EENS_8epilogue10collective18CollectiveEpilogueINS1B_23Sm100TmaWarpSpecializedILi1ELi1ELi120ELb0ELb0EEEJSH_NS5_IJNSR_ISE_SB_EENSR_ISF_SB_EEEEEaSI_aSI_NS1B_6fusion15FusionCallbacksIS1F_NS1J_17LinearCombinationIaiaiLNS_15FloatRoundStyleE2EEESH_S1I_JEEENS4_5SM1004TMEM4LOAD25SM100_TMEM_LOAD_16dp32b8xESY_NSZ_INS10_ILi0ELi4ELi3EEES13_NSR_INS5_IJS14_NSA_ILi16EEEEEENS5_IJS1U_SB_EEEEEEENS4_39AutoVectorizingCopyWithAssumedAlignmentILi128EEENS4_14SM90_TMA_STOREES1Y_S20_S20_EEEvvEEEEvNT_6ParamsE,"aw",@nobits
	.sectionflags	@""
	.align	16
	.zero		1024


//--------------------- .nv.shared.reserved.0     --------------------------
	.section	.nv.shared.reserved.0,"aw",@nobits
	.weak		__nv_reservedSMEM_offset_0_alias
	.size		__nv_reservedSMEM_offset_0_alias, 0, 64
	.other		__nv_reservedSMEM_offset_0_alias,@"STO_CUDA_RESERVED_SHARED STV_DEFAULT"
__nv_reservedSMEM_offset_0_alias:
	.zero		0
.nv.shared.reserved.0:
	.zero		64
	.weak		__nv_reservedSMEM_tcgen05_partition
	.type		__nv_reservedSMEM_tcgen05_partition,@object
	.size		__nv_reservedSMEM_tcgen05_partition,(.L_0 - __nv_reservedSMEM_tcgen05_partition)
__nv_reservedSMEM_tcgen05_partition:
	.zero		32
.L_0:


//--------------------- .nv.global                --------------------------
	.section	.nv.global,"aw",@nobits
.nv.global:
	.type		_ZN40_INTERNAL_ba16ccab_4_k_cu_823b50c6_358424cute1_E,@object
	.size		_ZN40_INTERNAL_ba16ccab_4_k_cu_823b50c6_358424cute1_E,(_ZN40_INTERNAL_ba16ccab_4_k_cu_823b50c6_358424cuda3std3__45__cpo6cbeginE - _ZN40_INTERNAL_ba16ccab_4_k_cu_823b50c6_358424cute1_E)
_ZN40_INTERNAL_ba16ccab_4_k_cu_823b50c6_358424cute1_E:
	.zero		1
	.type		_ZN40_INTERNAL_ba16ccab_4_k_cu_823b50c6_358424cuda3std3__45__cpo6cbeginE,@object
	.size		_ZN40_INTERNAL_ba16ccab_4_k_cu_823b50c6_358424cuda3std3__45__cpo6cbeginE,(_ZN40_INTERNAL_ba16ccab_4_k_cu_823b50c6_358424cuda3std3__48in_placeE - _ZN40_INTERNAL_ba16ccab_4_k_cu_823b50c6_358424cuda3std3__45__cpo6cbeginE)
_ZN40_INTERNAL_ba16ccab_4_k_cu_823b50c6_358424cuda3std3__45__cpo6cbeginE:
	.zero		1
	.type		_ZN40_INTERNAL_ba16ccab_4_k_cu_823b50c6_358424cuda3std3__48in_placeE,@object
	.size		_ZN40_INTERNAL_ba16ccab_4_k_cu_823b50c6_358424cuda3std3__48in_placeE,(_ZN40_INTERNAL_ba16ccab_4_k_cu_823b50c6_358424cuda3std6ranges3__45__cpo9iter_moveE - _ZN40_INTERNAL_ba16ccab_4_k_cu_823b50c6_358424cuda3std3__48in_placeE)
_ZN40_INTERNAL_ba16ccab_4_k_cu_823b50c6_358424cuda3std3__48in_placeE:
	.zero		1
	.type		_ZN40_INTERNAL_ba16ccab_4_k_cu_823b50c6_358424cuda3std6ranges3__45__cpo9iter_moveE,@object
	.size		_ZN40_INTERNAL_ba16ccab_4_k_cu_823b50c6_358424cuda3std6ranges3__45__cpo9iter_moveE,(_ZN40_INTERNAL_ba16ccab_4_k_cu_823b50c6_358424cuda3std3__45__cpo5beginE - _ZN40_INTERNAL_ba16ccab_4_k_cu_823b50c6_358424cuda3std6ranges3__45__cpo9iter_moveE)
_ZN40_INTERNAL_ba16ccab_4_k_cu_823b50c6_358424cuda3std6ranges3__45__cpo9iter_moveE:
	.zero		1
	.type		_ZN40_INTERNAL_ba16ccab_4_k_cu_823b50c6_358424cuda3std3__45__cpo5beginE,@object
	.size		_ZN40_INTERNAL_ba16ccab_4_k_cu_823b50c6_358424cuda3std3__45__cpo5beginE,(_ZN40_INTERNAL_ba16ccab_4_k_cu_823b50c6_358424cuda3std3__442_GLOBAL__N__ba16ccab_4_k_cu_823b50c6_358426ignoreE - _ZN40_INTERNAL_ba16ccab_4_k_cu_823b50c6_358424cuda3std3__45__cpo5beginE)
_ZN40_INTERNAL_ba16ccab_4_k_cu_823b50c6_358424cuda3std3__45__cpo5beginE:
	.zero		1
	.type		_ZN40_INTERNAL_ba16ccab_4_k_cu_823b50c6_358424cuda3std3__442_GLOBAL__N__ba16ccab_4_k_cu_823b50c6_358426ignoreE,@object
	.size		_ZN40_INTERNAL_ba16ccab_4_k_cu_823b50c6_358424cuda3std3__442_GLOBAL__N__ba16ccab_4_k_cu_823b50c6_358426ignoreE,(_ZN40_INTERNAL_ba16ccab_4_k_cu_823b50c6_358424cute7productE - _ZN40_INTERNAL_ba16ccab_4_k_cu_823b50c6_358424cuda3std3__442_GLOBAL__N__ba16ccab_4_k_cu_823b50c6_358426ignoreE)
_ZN40_INTERNAL_ba16ccab_4_k_cu_823b50c6_358424cuda3std3__442_GLOBAL__N__ba16ccab_4_k_cu_823b50c6_358426ignoreE:
	.zero		1
	.type		_ZN40_INTERNAL_ba16ccab_4_k_cu_823b50c6_358424cute7productE,@object
	.size		_ZN40_INTERNAL_ba16ccab_4_k_cu_823b50c6_358424cute7productE,(_ZN40_INTERNAL_ba16ccab_4_k_cu_823b50c6_358424cuda3std3__45__cpo3endE - _ZN40_INTERNAL_ba16ccab_4_k_cu_823b50c6_358424cute7productE)
_ZN40_INTERNAL_ba16ccab_4_k_cu_823b50c6_358424cute7productE:
	.zero		1
	.type		_ZN40_INTERNAL_ba16ccab_4_k_cu_823b50c6_358424cuda3std3__45__cpo3endE,@object
	.size		_ZN40_INTERNAL_ba16ccab_4_k_cu_823b50c6_358424cuda3std3__45__cpo3endE,(_ZN40_INTERNAL_ba16ccab_4_k_cu_823b50c6_358424cuda3std3__419piecewise_constructE - _ZN40_INTERNAL_ba16ccab_4_k_cu_823b50c6_358424cuda3std3__45__cpo3endE)
_ZN40_INTERNAL_ba16ccab_4_k_cu_823b50c6_358424cuda3std3__45__cpo3endE:
	.zero		1
	.type		_ZN40_INTERNAL_ba16ccab_4_k_cu_823b50c6_358424cuda3std3__419piecewise_constructE,@object
	.size		_ZN40_INTERNAL_ba16ccab_4_k_cu_823b50c6_358424cuda3std3__419piecewise_constructE,(_ZN40_INTERNAL_ba16ccab_4_k_cu_823b50c6_358424cuda3std3__45__cpo4cendE - _ZN40_INTERNAL_ba16ccab_4_k_cu_823b50c6_358424cuda3std3__419piecewise_constructE)
_ZN40_INTERNAL_ba16ccab_4_k_cu_823b50c6_358424cuda3std3__419piecewise_constructE:
	.zero		1
	.type		_ZN40_INTERNAL_ba16ccab_4_k_cu_823b50c6_358424cuda3std3__45__cpo4cendE,@object
	.size		_ZN40_INTERNAL_ba16ccab_4_k_cu_823b50c6_358424cuda3std3__45__cpo4cendE,(_ZN40_INTERNAL_ba16ccab_4_k_cu_823b50c6_358424cuda3std6ranges3__45__cpo4swapE - _ZN40_INTERNAL_ba16ccab_4_k_cu_823b50c6_358424cuda3std3__45__cpo4cendE)
_ZN40_INTERNAL_ba16ccab_4_k_cu_823b50c6_358424cuda3std3__45__cpo4cendE:
	.zero		1
	.type		_ZN40_INTERNAL_ba16ccab_4_k_cu_823b50c6_358424cuda3std6ranges3__45__cpo4swapE,@object
	.size		_ZN40_INTERNAL_ba16ccab_4_k_cu_823b50c6_358424cuda3std6ranges3__45__cpo4swapE,(.L_9 - _ZN40_INTERNAL_ba16ccab_4_k_cu_823b50c6_358424cuda3std6ranges3__45__cpo4swapE)
_ZN40_INTERNAL_ba16ccab_4_k_cu_823b50c6_358424cuda3std6ranges3__45__cpo4swapE:
	.zero		1
.L_9:


//--------------------- .nv.constant0._ZN7cutlass13device_kernelINS_4gemm6kernel13GemmUniversalIN4cute5tupleIJiiiiEEENS1_10collective13CollectiveMmaINS1_35MainloopSm100TmaUmmaWarpSpecializedILi5ELi2ELi4ENS5_IJNS4_1CILi1EEESB_SB_EEEEENS5_IJNSA_ILi64EEENSA_ILi240EEENSA_ILi128EEEEEEaNS5_IJlSB_lEEEaSI_NS4_8TiledMMAINS4_8MMA_AtomIJNS4_15SM100_MMA_S8_SSIaaiLi64ELi240ELNS4_4UMMA5MajorE0ELSN_0ELNSM_8SaturateE0EEEEEENS4_6LayoutISC_NS5_IJNSA_ILi0EEESS_SS_EEEEENS5_IJNS4_10UnderscoreESV_SV_EEEEENS4_13SM90_TMA_LOADENS4_14ComposedLayoutINS4_7SwizzleILi3ELi4ELi3EEENS4_18smem_ptr_flag_bitsILi8EEENSR_INS5_IJNSA_ILi8EEESG_EEENS5_IJSG_SB_EEEEEEEvNS4_8identityESY_S18_vS19_EENS_8epilogue10collective18CollectiveEpilogueINS1B_23Sm100TmaWarpSpecializedILi1ELi1ELi120ELb0ELb0EEEJSH_NS5_IJNSR_ISE_SB_EENSR_ISF_SB_EEEEEaSI_aSI_NS1B_6fusion15FusionCallbacksIS1F_NS1J_17LinearCombinationIaiaiLNS_15FloatRoundStyleE2EEESH_S1I_JEEENS4_5SM1004TMEM4LOAD25SM100_TMEM_LOAD_16dp32b8xESY_NSZ_INS10_ILi0ELi4ELi3EEES13_NSR_INS5_IJS14_NSA_ILi16EEEEEENS5_IJS1U_SB_EEEEEEENS4_39AutoVectorizingCopyWithAssumedAlignmentILi128EEENS4_14SM90_TMA_STOREES1Y_S20_S20_EEEvvEEEEvNT_6ParamsE --------------------------
	.section	.nv.constant0._ZN7cutlass13device_kernelINS_4gemm6kernel13GemmUniversalIN4cute5tupleIJiiiiEEENS1_10collective13CollectiveMmaINS1_35MainloopSm100TmaUmmaWarpSpecializedILi5ELi2ELi4ENS5_IJNS4_1CILi1EEESB_SB_EEEEENS5_IJNSA_ILi64EEENSA_ILi240EEENSA_ILi128EEEEEEaNS5_IJlSB_lEEEaSI_NS4_8TiledMMAINS4_8MMA_AtomIJNS4_15SM100_MMA_S8_SSIaaiLi64ELi240ELNS4_4UMMA5MajorE0ELSN_0ELNSM_8SaturateE0EEEEEENS4_6LayoutISC_NS5_IJNSA_ILi0EEESS_SS_EEEEENS5_IJNS4_10UnderscoreESV_SV_EEEEENS4_13SM90_TMA_LOADENS4_14ComposedLayoutINS4_7SwizzleILi3ELi4ELi3EEENS4_18smem_ptr_flag_bitsILi8EEENSR_INS5_IJNSA_ILi8EEESG_EEENS5_IJSG_SB_EEEEEEEvNS4_8identityESY_S18_vS19_EENS_8epilogue10collective18CollectiveEpilogueINS1B_23Sm100TmaWarpSpecializedILi1ELi1ELi120ELb0ELb0EEEJSH_NS5_IJNSR_ISE_SB_EENSR_ISF_SB_EEEEEaSI_aSI_NS1B_6fusion15FusionCallbacksIS1F_NS1J_17LinearCombinationIaiaiLNS_15FloatRoundStyleE2EEESH_S1I_JEEENS4_5SM1004TMEM4LOAD25SM100_TMEM_LOAD_16dp32b8xESY_NSZ_INS10_ILi0ELi4ELi3EEES13_NSR_INS5_IJS14_NSA_ILi16EEEEEENS5_IJS1U_SB_EEEEEEENS4_39AutoVectorizingCopyWithAssumedAlignmentILi128EEENS4_14SM90_TMA_STOREES1Y_S20_S20_EEEvvEEEEvNT_6ParamsE,"a",@progbits
	.sectionflags	@""
	.align	4
.nv.constant0._ZN7cutlass13device_kernelINS_4gemm6kernel13GemmUniversalIN4cute5tupleIJiiiiEEENS1_10collective13CollectiveMmaINS1_35MainloopSm100TmaUmmaWarpSpecializedILi5ELi2ELi4ENS5_IJNS4_1CILi1EEESB_SB_EEEEENS5_IJNSA_ILi64EEENSA_ILi240EEENSA_ILi128EEEEEEaNS5_IJlSB_lEEEaSI_NS4_8TiledMMAINS4_8MMA_AtomIJNS4_15SM100_MMA_S8_SSIaaiLi64ELi240ELNS4_4UMMA5MajorE0ELSN_0ELNSM_8SaturateE0EEEEEENS4_6LayoutISC_NS5_IJNSA_ILi0EEESS_SS_EEEEENS5_IJNS4_10UnderscoreESV_SV_EEEEENS4_13SM90_TMA_LOADENS4_14ComposedLayoutINS4_7SwizzleILi3ELi4ELi3EEENS4_18smem_ptr_flag_bitsILi8EEENSR_INS5_IJNSA_ILi8EEESG_EEENS5_IJSG_SB_EEEEEEEvNS4_8identityESY_S18_vS19_EENS_8epilogue10collective18CollectiveEpilogueINS1B_23Sm100TmaWarpSpecializedILi1ELi1ELi120ELb0ELb0EEEJSH_NS5_IJNSR_ISE_SB_EENSR_ISF_SB_EEEEEaSI_aSI_NS1B_6fusion15FusionCallbacksIS1F_NS1J_17LinearCombinationIaiaiLNS_15FloatRoundStyleE2EEESH_S1I_JEEENS4_5SM1004TMEM4LOAD25SM100_TMEM_LOAD_16dp32b8xESY_NSZ_INS10_ILi0ELi4ELi3EEES13_NSR_INS5_IJS14_NSA_ILi16EEEEEENS5_IJS1U_SB_EEEEEEENS4_39AutoVectorizingCopyWithAssumedAlignmentILi128EEENS4_14SM90_TMA_STOREES1Y_S20_S20_EEEvvEEEEvNT_6ParamsE:
	.zero		2944


//--------------------- SYMBOLS --------------------------

	.type		.nv.reservedSmem.offset0,@object
	.size		.nv.reservedSmem.offset0,0x4
	.type		.nv.reservedSmem.cap,@object
	.size		.nv.reservedSmem.cap,0x4
	.type		__assertfail,@function
